//
// Generated by NVIDIA NVVM Compiler
//
// Compiler Build ID: CL-36424714
// Cuda compilation tools, release 13.0, V13.0.88
// Based on NVVM 20.0.0
//

.version 9.0
.target sm_100
.address_size 64

	// .globl	_Z6matmulmmmPfS_S_
// _ZZ9matmul_commmPKfS0_PfE3s_M has been demoted
// _ZZ9matmul_commmPKfS0_PfE3s_N has been demoted

.visible .entry _Z6matmulmmmPfS_S_(
	.param .u64 _Z6matmulmmmPfS_S__param_0,
	.param .u64 _Z6matmulmmmPfS_S__param_1,
	.param .u64 _Z6matmulmmmPfS_S__param_2,
	.param .u64 .ptr .align 1 _Z6matmulmmmPfS_S__param_3,
	.param .u64 .ptr .align 1 _Z6matmulmmmPfS_S__param_4,
	.param .u64 .ptr .align 1 _Z6matmulmmmPfS_S__param_5
)
{
	.reg .pred 	%p<14>;
	.reg .b32 	%r<9>;
	.reg .b32 	%f<68>;
	.reg .b64 	%rd<78>;

	ld.param.u64 	%rd26, [_Z6matmulmmmPfS_S__param_0];
	ld.param.u64 	%rd23, [_Z6matmulmmmPfS_S__param_1];
	ld.param.u64 	%rd24, [_Z6matmulmmmPfS_S__param_2];
	ld.param.u64 	%rd27, [_Z6matmulmmmPfS_S__param_3];
	ld.param.u64 	%rd28, [_Z6matmulmmmPfS_S__param_4];
	cvta.to.global.u64 	%rd1, %rd28;
	cvta.to.global.u64 	%rd2, %rd27;
	mov.u32 	%r1, %ntid.y;
	mov.u32 	%r2, %ctaid.y;
	mov.u32 	%r3, %tid.y;
	mad.lo.s32 	%r4, %r1, %r2, %r3;
	mov.u32 	%r5, %ntid.x;
	mov.u32 	%r6, %ctaid.x;
	mov.u32 	%r7, %tid.x;
	mad.lo.s32 	%r8, %r5, %r6, %r7;
	cvt.u64.u32 	%rd3, %r4;
	setp.le.u64 	%p1, %rd26, %rd3;
	cvt.s64.s32 	%rd4, %r8;
	setp.le.u64 	%p2, %rd23, %rd4;
	or.pred  	%p3, %p1, %p2;
	setp.eq.s64 	%p4, %rd24, 0;
	or.pred  	%p5, %p3, %p4;
	mov.f32 	%f67, 0f00000000;
	@%p5 bra 	$L__BB0_12;
	mul.lo.s64 	%rd5, %rd24, %rd3;
	add.s64 	%rd30, %rd24, -1;
	and.b64  	%rd6, %rd24, 7;
	setp.lt.u64 	%p6, %rd30, 7;
	mov.f32 	%f67, 0f00000000;
	mov.b64 	%rd76, 0;
	@%p6 bra 	$L__BB0_4;
	and.b64  	%rd76, %rd24, -8;
	shl.b64 	%rd31, %rd4, 2;
	add.s64 	%rd73, %rd1, %rd31;
	shl.b64 	%rd9, %rd23, 5;
	shl.b64 	%rd32, %rd5, 2;
	add.s64 	%rd33, %rd32, %rd2;
	add.s64 	%rd72, %rd33, 16;
	mov.f32 	%f67, 0f00000000;
	mov.u64 	%rd74, %rd76;
$L__BB0_3:
	.pragma "nounroll";
	ld.global.f32 	%f17, [%rd72+-16];
	ld.global.f32 	%f18, [%rd73];
	fma.rn.f32 	%f19, %f17, %f18, %f67;
	ld.global.f32 	%f20, [%rd72+-12];
	shl.b64 	%rd34, %rd23, 2;
	add.s64 	%rd35, %rd73, %rd34;
	ld.global.f32 	%f21, [%rd35];
	fma.rn.f32 	%f22, %f20, %f21, %f19;
	ld.global.f32 	%f23, [%rd72+-8];
	add.s64 	%rd36, %rd35, %rd34;
	ld.global.f32 	%f24, [%rd36];
	fma.rn.f32 	%f25, %f23, %f24, %f22;
	ld.global.f32 	%f26, [%rd72+-4];
	add.s64 	%rd37, %rd36, %rd34;
	ld.global.f32 	%f27, [%rd37];
	fma.rn.f32 	%f28, %f26, %f27, %f25;
	ld.global.f32 	%f29, [%rd72];
	add.s64 	%rd38, %rd37, %rd34;
	ld.global.f32 	%f30, [%rd38];
	fma.rn.f32 	%f31, %f29, %f30, %f28;
	ld.global.f32 	%f32, [%rd72+4];
	add.s64 	%rd39, %rd38, %rd34;
	ld.global.f32 	%f33, [%rd39];
	fma.rn.f32 	%f34, %f32, %f33, %f31;
	ld.global.f32 	%f35, [%rd72+8];
	add.s64 	%rd40, %rd39, %rd34;
	ld.global.f32 	%f36, [%rd40];
	fma.rn.f32 	%f37, %f35, %f36, %f34;
	ld.global.f32 	%f38, [%rd72+12];
	add.s64 	%rd41, %rd40, %rd34;
	ld.global.f32 	%f39, [%rd41];
	fma.rn.f32 	%f67, %f38, %f39, %f37;
	add.s64 	%rd74, %rd74, -8;
	add.s64 	%rd73, %rd73, %rd9;
	add.s64 	%rd72, %rd72, 32;
	setp.ne.s64 	%p7, %rd74, 0;
	@%p7 bra 	$L__BB0_3;
$L__BB0_4:
	setp.eq.s64 	%p8, %rd6, 0;
	@%p8 bra 	$L__BB0_12;
	and.b64  	%rd18, %rd24, 3;
	setp.lt.u64 	%p9, %rd6, 4;
	@%p9 bra 	$L__BB0_7;
	add.s64 	%rd42, %rd76, %rd5;
	shl.b64 	%rd43, %rd42, 2;
	add.s64 	%rd44, %rd2, %rd43;
	ld.global.f32 	%f41, [%rd44];
	mad.lo.s64 	%rd45, %rd76, %rd23, %rd4;
	shl.b64 	%rd46, %rd45, 2;
	add.s64 	%rd47, %rd1, %rd46;
	ld.global.f32 	%f42, [%rd47];
	fma.rn.f32 	%f43, %f41, %f42, %f67;
	ld.global.f32 	%f44, [%rd44+4];
	shl.b64 	%rd48, %rd23, 2;
	add.s64 	%rd49, %rd47, %rd48;
	ld.global.f32 	%f45, [%rd49];
	fma.rn.f32 	%f46, %f44, %f45, %f43;
	ld.global.f32 	%f47, [%rd44+8];
	add.s64 	%rd50, %rd49, %rd48;
	ld.global.f32 	%f48, [%rd50];
	fma.rn.f32 	%f49, %f47, %f48, %f46;
	ld.global.f32 	%f50, [%rd44+12];
	add.s64 	%rd51, %rd50, %rd48;
	ld.global.f32 	%f51, [%rd51];
	fma.rn.f32 	%f67, %f50, %f51, %f49;
	add.s64 	%rd76, %rd76, 4;
$L__BB0_7:
	setp.eq.s64 	%p10, %rd18, 0;
	@%p10 bra 	$L__BB0_12;
	setp.eq.s64 	%p11, %rd18, 1;
	@%p11 bra 	$L__BB0_10;
	add.s64 	%rd52, %rd76, %rd5;
	shl.b64 	%rd53, %rd52, 2;
	add.s64 	%rd54, %rd2, %rd53;
	ld.global.f32 	%f53, [%rd54];
	mad.lo.s64 	%rd55, %rd76, %rd23, %rd4;
	shl.b64 	%rd56, %rd55, 2;
	add.s64 	%rd57, %rd1, %rd56;
	ld.global.f32 	%f54, [%rd57];
	fma.rn.f32 	%f55, %f53, %f54, %f67;
	ld.global.f32 	%f56, [%rd54+4];
	shl.b64 	%rd58, %rd23, 2;
	add.s64 	%rd59, %rd57, %rd58;
	ld.global.f32 	%f57, [%rd59];
	fma.rn.f32 	%f67, %f56, %f57, %f55;
	add.s64 	%rd76, %rd76, 2;
$L__BB0_10:
	and.b64  	%rd60, %rd24, 1;
	setp.eq.b64 	%p12, %rd60, 1;
	not.pred 	%p13, %p12;
	@%p13 bra 	$L__BB0_12;
	add.s64 	%rd61, %rd76, %rd5;
	shl.b64 	%rd62, %rd61, 2;
	add.s64 	%rd63, %rd2, %rd62;
	ld.global.f32 	%f58, [%rd63];
	mad.lo.s64 	%rd64, %rd76, %rd23, %rd4;
	shl.b64 	%rd65, %rd64, 2;
	add.s64 	%rd66, %rd1, %rd65;
	ld.global.f32 	%f59, [%rd66];
	fma.rn.f32 	%f67, %f58, %f59, %f67;
$L__BB0_12:
	ld.param.u64 	%rd71, [_Z6matmulmmmPfS_S__param_5];
	cvta.to.global.u64 	%rd67, %rd71;
	mad.lo.s64 	%rd68, %rd23, %rd3, %rd4;
	shl.b64 	%rd69, %rd68, 2;
	add.s64 	%rd70, %rd67, %rd69;
	st.global.f32 	[%rd70], %f67;
	ret;

}
	// .globl	_Z9matmul_commmPKfS0_Pf
.visible .entry _Z9matmul_commmPKfS0_Pf(
	.param .u64 _Z9matmul_commmPKfS0_Pf_param_0,
	.param .u64 _Z9matmul_commmPKfS0_Pf_param_1,
	.param .u64 _Z9matmul_commmPKfS0_Pf_param_2,
	.param .u64 .ptr .align 1 _Z9matmul_commmPKfS0_Pf_param_3,
	.param .u64 .ptr .align 1 _Z9matmul_commmPKfS0_Pf_param_4,
	.param .u64 .ptr .align 1 _Z9matmul_commmPKfS0_Pf_param_5
)
{
	.reg .pred 	%p<20>;
	.reg .b32 	%r<83>;
	.reg .b32 	%f<136>;
	.reg .b64 	%rd<54>;
	// demoted variable
	.shared .align 4 .b8 _ZZ9matmul_commmPKfS0_PfE3s_M[1024];
	// demoted variable
	.shared .align 4 .b8 _ZZ9matmul_commmPKfS0_PfE3s_N[1024];
	ld.param.u64 	%rd13, [_Z9matmul_commmPKfS0_Pf_param_0];
	ld.param.u64 	%rd14, [_Z9matmul_commmPKfS0_Pf_param_1];
	ld.param.u64 	%rd15, [_Z9matmul_commmPKfS0_Pf_param_2];
	ld.param.u64 	%rd17, [_Z9matmul_commmPKfS0_Pf_param_3];
	ld.param.u64 	%rd18, [_Z9matmul_commmPKfS0_Pf_param_4];
	cvta.to.global.u64 	%rd1, %rd18;
	cvta.to.global.u64 	%rd2, %rd17;
	mov.u32 	%r21, %ctaid.y;
	shl.b32 	%r22, %r21, 4;
	mov.u32 	%r1, %tid.y;
	add.s32 	%r2, %r22, %r1;
	mov.u32 	%r23, %ctaid.x;
	shl.b32 	%r3, %r23, 4;
	mov.u32 	%r4, %tid.x;
	cvt.u32.u64 	%r5, %rd15;
	setp.lt.s32 	%p1, %r5, 1;
	mov.f32 	%f135, 0f00000000;
	@%p1 bra 	$L__BB1_19;
	cvt.u64.u32 	%rd3, %r2;
	shl.b32 	%r25, %r1, 6;
	mov.u32 	%r26, _ZZ9matmul_commmPKfS0_PfE3s_M;
	add.s32 	%r27, %r26, %r25;
	shl.b32 	%r28, %r4, 2;
	add.s32 	%r6, %r27, %r28;
	mul.lo.s64 	%rd4, %rd15, %rd3;
	mov.u32 	%r29, _ZZ9matmul_commmPKfS0_PfE3s_N;
	add.s32 	%r30, %r29, %r25;
	add.s32 	%r7, %r30, %r28;
	shl.b32 	%r31, %r3, 2;
	add.s32 	%r8, %r7, %r31;
	add.s32 	%r9, %r5, -1;
	setp.lt.u32 	%p2, %r5, 17;
	mov.f32 	%f135, 0f00000000;
	mov.b32 	%r82, 0;
	@%p2 bra 	$L__BB1_13;
	shr.u32 	%r33, %r9, 4;
	add.s32 	%r34, %r33, 1;
	and.b32  	%r35, %r34, 536870910;
	neg.s32 	%r78, %r35;
	mov.f32 	%f135, 0f00000000;
	mov.b32 	%r81, 16;
	cvt.u64.u32 	%rd30, %r4;
	mov.u32 	%r79, %r4;
	mov.u32 	%r80, %r1;
$L__BB1_3:
	setp.le.u64 	%p3, %rd13, %rd3;
	cvt.u64.u32 	%rd5, %r79;
	setp.le.u64 	%p4, %rd15, %rd5;
	mov.f32 	%f127, 0f00000000;
	or.pred  	%p5, %p3, %p4;
	@%p5 bra 	$L__BB1_5;
	add.s64 	%rd19, %rd4, %rd5;
	shl.b64 	%rd20, %rd19, 2;
	add.s64 	%rd21, %rd2, %rd20;
	ld.global.nc.f32 	%f127, [%rd21];
$L__BB1_5:
	mov.u32 	%r36, %ctaid.x;
	shl.b32 	%r37, %r36, 4;
	add.s32 	%r38, %r37, %r4;
	cvt.s64.s32 	%rd22, %r38;
	st.shared.f32 	[%r6], %f127;
	cvt.u64.u32 	%rd6, %r80;
	max.u64 	%rd23, %rd22, %rd6;
	setp.ge.u64 	%p6, %rd23, %rd14;
	mov.f32 	%f128, 0f00000000;
	@%p6 bra 	$L__BB1_7;
	mov.u32 	%r39, %ctaid.x;
	shl.b32 	%r40, %r39, 4;
	add.s32 	%r41, %r40, %r4;
	cvt.s64.s32 	%rd24, %r41;
	mad.lo.s64 	%rd25, %rd14, %rd6, %rd24;
	shl.b64 	%rd26, %rd25, 2;
	add.s64 	%rd27, %rd1, %rd26;
	ld.global.nc.f32 	%f128, [%rd27];
$L__BB1_7:
	cvt.u32.u64 	%r42, %rd5;
	st.shared.f32 	[%r7], %f128;
	bar.sync 	0;
	ld.shared.f32 	%f27, [%r8];
	shl.b32 	%r43, %r4, 6;
	mov.u32 	%r44, _ZZ9matmul_commmPKfS0_PfE3s_M;
	add.s32 	%r45, %r44, %r43;
	ld.shared.f32 	%f28, [%r45];
	fma.rn.f32 	%f29, %f28, %f27, %f135;
	ld.shared.f32 	%f30, [%r45+4];
	fma.rn.f32 	%f31, %f30, %f27, %f29;
	ld.shared.f32 	%f32, [%r45+8];
	fma.rn.f32 	%f33, %f32, %f27, %f31;
	ld.shared.f32 	%f34, [%r45+12];
	fma.rn.f32 	%f35, %f34, %f27, %f33;
	ld.shared.f32 	%f36, [%r45+16];
	fma.rn.f32 	%f37, %f36, %f27, %f35;
	ld.shared.f32 	%f38, [%r45+20];
	fma.rn.f32 	%f39, %f38, %f27, %f37;
	ld.shared.f32 	%f40, [%r45+24];
	fma.rn.f32 	%f41, %f40, %f27, %f39;
	ld.shared.f32 	%f42, [%r45+28];
	fma.rn.f32 	%f43, %f42, %f27, %f41;
	ld.shared.f32 	%f44, [%r45+32];
	fma.rn.f32 	%f45, %f44, %f27, %f43;
	ld.shared.f32 	%f46, [%r45+36];
	fma.rn.f32 	%f47, %f46, %f27, %f45;
	ld.shared.f32 	%f48, [%r45+40];
	fma.rn.f32 	%f49, %f48, %f27, %f47;
	ld.shared.f32 	%f50, [%r45+44];
	fma.rn.f32 	%f51, %f50, %f27, %f49;
	ld.shared.f32 	%f52, [%r45+48];
	fma.rn.f32 	%f53, %f52, %f27, %f51;
	ld.shared.f32 	%f54, [%r45+52];
	fma.rn.f32 	%f55, %f54, %f27, %f53;
	ld.shared.f32 	%f56, [%r45+56];
	fma.rn.f32 	%f57, %f56, %f27, %f55;
	ld.shared.f32 	%f58, [%r45+60];
	fma.rn.f32 	%f6, %f58, %f27, %f57;
	bar.sync 	0;
	add.s32 	%r46, %r42, 16;
	cvt.u64.u32 	%rd29, %r46;
	setp.le.u64 	%p8, %rd15, %rd29;
	mov.f32 	%f129, 0f00000000;
	or.pred  	%p9, %p3, %p8;
	@%p9 bra 	$L__BB1_9;
	add.s32 	%r47, %r81, -16;
	cvt.u64.u32 	%rd31, %r47;
	add.s64 	%rd32, %rd31, %rd30;
	add.s64 	%rd33, %rd4, %rd32;
	shl.b64 	%rd34, %rd33, 2;
	add.s64 	%rd35, %rd2, %rd34;
	ld.global.nc.f32 	%f129, [%rd35+64];
$L__BB1_9:
	mov.u32 	%r48, %ctaid.x;
	shl.b32 	%r49, %r48, 4;
	add.s32 	%r50, %r49, %r4;
	cvt.s64.s32 	%rd36, %r50;
	st.shared.f32 	[%r6], %f129;
	add.s32 	%r51, %r80, 16;
	cvt.u64.u32 	%rd7, %r51;
	max.u64 	%rd37, %rd36, %rd7;
	setp.ge.u64 	%p10, %rd37, %rd14;
	mov.f32 	%f130, 0f00000000;
	@%p10 bra 	$L__BB1_11;
	mov.u32 	%r52, %ctaid.x;
	shl.b32 	%r53, %r52, 4;
	add.s32 	%r54, %r53, %r4;
	cvt.s64.s32 	%rd38, %r54;
	mad.lo.s64 	%rd39, %rd14, %rd7, %rd38;
	shl.b64 	%rd40, %rd39, 2;
	add.s64 	%rd41, %rd1, %rd40;
	ld.global.nc.f32 	%f130, [%rd41];
$L__BB1_11:
	cvt.u32.u64 	%r55, %rd5;
	st.shared.f32 	[%r7], %f130;
	bar.sync 	0;
	ld.shared.f32 	%f60, [%r8];
	shl.b32 	%r56, %r4, 6;
	mov.u32 	%r57, _ZZ9matmul_commmPKfS0_PfE3s_M;
	add.s32 	%r58, %r57, %r56;
	ld.shared.f32 	%f61, [%r58];
	fma.rn.f32 	%f62, %f61, %f60, %f6;
	ld.shared.f32 	%f63, [%r58+4];
	fma.rn.f32 	%f64, %f63, %f60, %f62;
	ld.shared.f32 	%f65, [%r58+8];
	fma.rn.f32 	%f66, %f65, %f60, %f64;
	ld.shared.f32 	%f67, [%r58+12];
	fma.rn.f32 	%f68, %f67, %f60, %f66;
	ld.shared.f32 	%f69, [%r58+16];
	fma.rn.f32 	%f70, %f69, %f60, %f68;
	ld.shared.f32 	%f71, [%r58+20];
	fma.rn.f32 	%f72, %f71, %f60, %f70;
	ld.shared.f32 	%f73, [%r58+24];
	fma.rn.f32 	%f74, %f73, %f60, %f72;
	ld.shared.f32 	%f75, [%r58+28];
	fma.rn.f32 	%f76, %f75, %f60, %f74;
	ld.shared.f32 	%f77, [%r58+32];
	fma.rn.f32 	%f78, %f77, %f60, %f76;
	ld.shared.f32 	%f79, [%r58+36];
	fma.rn.f32 	%f80, %f79, %f60, %f78;
	ld.shared.f32 	%f81, [%r58+40];
	fma.rn.f32 	%f82, %f81, %f60, %f80;
	ld.shared.f32 	%f83, [%r58+44];
	fma.rn.f32 	%f84, %f83, %f60, %f82;
	ld.shared.f32 	%f85, [%r58+48];
	fma.rn.f32 	%f86, %f85, %f60, %f84;
	ld.shared.f32 	%f87, [%r58+52];
	fma.rn.f32 	%f88, %f87, %f60, %f86;
	ld.shared.f32 	%f89, [%r58+56];
	fma.rn.f32 	%f90, %f89, %f60, %f88;
	ld.shared.f32 	%f91, [%r58+60];
	fma.rn.f32 	%f135, %f91, %f60, %f90;
	bar.sync 	0;
	add.s32 	%r81, %r81, 32;
	add.s32 	%r80, %r80, 32;
	add.s32 	%r79, %r55, 32;
	add.s32 	%r78, %r78, 2;
	setp.ne.s32 	%p11, %r78, 0;
	@%p11 bra 	$L__BB1_3;
	add.s32 	%r82, %r81, -16;
$L__BB1_13:
	cvt.u32.u64 	%r59, %rd15;
	add.s32 	%r60, %r59, -1;
	and.b32  	%r61, %r60, 16;
	setp.ne.s32 	%p12, %r61, 0;
	@%p12 bra 	$L__BB1_19;
	setp.le.u64 	%p13, %rd13, %rd3;
	add.s32 	%r63, %r82, %r4;
	cvt.u64.u32 	%rd8, %r63;
	setp.le.u64 	%p14, %rd15, %rd8;
	mov.f32 	%f133, 0f00000000;
	or.pred  	%p15, %p13, %p14;
	@%p15 bra 	$L__BB1_16;
	add.s64 	%rd42, %rd4, %rd8;
	shl.b64 	%rd43, %rd42, 2;
	add.s64 	%rd44, %rd2, %rd43;
	ld.global.nc.f32 	%f133, [%rd44];
$L__BB1_16:
	mov.u32 	%r64, %ctaid.x;
	shl.b32 	%r65, %r64, 4;
	mov.u32 	%r66, %tid.x;
	add.s32 	%r67, %r65, %r66;
	cvt.s64.s32 	%rd9, %r67;
	st.shared.f32 	[%r6], %f133;
	add.s32 	%r69, %r82, %r1;
	cvt.u64.u32 	%rd10, %r69;
	max.u64 	%rd45, %rd9, %rd10;
	setp.ge.u64 	%p16, %rd45, %rd14;
	mov.f32 	%f134, 0f00000000;
	@%p16 bra 	$L__BB1_18;
	mad.lo.s64 	%rd46, %rd14, %rd10, %rd9;
	shl.b64 	%rd47, %rd46, 2;
	add.s64 	%rd48, %rd1, %rd47;
	ld.global.nc.f32 	%f134, [%rd48];
$L__BB1_18:
	st.shared.f32 	[%r7], %f134;
	bar.sync 	0;
	ld.shared.f32 	%f94, [%r8];
	shl.b32 	%r71, %r66, 6;
	mov.u32 	%r72, _ZZ9matmul_commmPKfS0_PfE3s_M;
	add.s32 	%r73, %r72, %r71;
	ld.shared.f32 	%f95, [%r73];
	fma.rn.f32 	%f96, %f95, %f94, %f135;
	ld.shared.f32 	%f97, [%r73+4];
	fma.rn.f32 	%f98, %f97, %f94, %f96;
	ld.shared.f32 	%f99, [%r73+8];
	fma.rn.f32 	%f100, %f99, %f94, %f98;
	ld.shared.f32 	%f101, [%r73+12];
	fma.rn.f32 	%f102, %f101, %f94, %f100;
	ld.shared.f32 	%f103, [%r73+16];
	fma.rn.f32 	%f104, %f103, %f94, %f102;
	ld.shared.f32 	%f105, [%r73+20];
	fma.rn.f32 	%f106, %f105, %f94, %f104;
	ld.shared.f32 	%f107, [%r73+24];
	fma.rn.f32 	%f108, %f107, %f94, %f106;
	ld.shared.f32 	%f109, [%r73+28];
	fma.rn.f32 	%f110, %f109, %f94, %f108;
	ld.shared.f32 	%f111, [%r73+32];
	fma.rn.f32 	%f112, %f111, %f94, %f110;
	ld.shared.f32 	%f113, [%r73+36];
	fma.rn.f32 	%f114, %f113, %f94, %f112;
	ld.shared.f32 	%f115, [%r73+40];
	fma.rn.f32 	%f116, %f115, %f94, %f114;
	ld.shared.f32 	%f117, [%r73+44];
	fma.rn.f32 	%f118, %f117, %f94, %f116;
	ld.shared.f32 	%f119, [%r73+48];
	fma.rn.f32 	%f120, %f119, %f94, %f118;
	ld.shared.f32 	%f121, [%r73+52];
	fma.rn.f32 	%f122, %f121, %f94, %f120;
	ld.shared.f32 	%f123, [%r73+56];
	fma.rn.f32 	%f124, %f123, %f94, %f122;
	ld.shared.f32 	%f125, [%r73+60];
	fma.rn.f32 	%f135, %f125, %f94, %f124;
	bar.sync 	0;
$L__BB1_19:
	cvt.u64.u32 	%rd11, %r2;
	setp.le.u64 	%p17, %rd13, %rd11;
	mov.u32 	%r74, %ctaid.x;
	shl.b32 	%r75, %r74, 4;
	mov.u32 	%r76, %tid.x;
	add.s32 	%r77, %r75, %r76;
	cvt.s64.s32 	%rd12, %r77;
	setp.le.u64 	%p18, %rd14, %rd12;
	or.pred  	%p19, %p17, %p18;
	@%p19 bra 	$L__BB1_21;
	ld.param.u64 	%rd53, [_Z9matmul_commmPKfS0_Pf_param_5];
	mad.lo.s64 	%rd49, %rd14, %rd11, %rd12;
	cvta.to.global.u64 	%rd50, %rd53;
	shl.b64 	%rd51, %rd49, 2;
	add.s64 	%rd52, %rd50, %rd51;
	st.global.f32 	[%rd52], %f135;
$L__BB1_21:
	ret;

}


// ===== COMPILED SASS (sm_100) =====

	.target	sm_100

	.elftype	@"ET_EXEC"


//--------------------- .note.nv.tkinfo           --------------------------
	.section	.note.nv.tkinfo,"",@"SHT_NOTE"
	.sectionflags	@"SHF_NOTE_NV_TKINFO"
	.tkinfo
        /*0018*/ 	.word	0x00000002
        /*0030*/ 	.string	""
        /*0030*/ 	.string	"ptxas"
        /*0030*/ 	.string	"Cuda compilation tools, release 13.0, V13.0.88"
        /*0030*/ 	.string	"Build cuda_13.0.r13.0/compiler.36424714_0"
        /*0030*/ 	.string	"-arch sm_100 -m 64 "



//--------------------- .note.nv.cuinfo           --------------------------
	.section	.note.nv.cuinfo,"",@"SHT_NOTE"
	.sectionflags	@"SHF_NOTE_NV_CUINFO"
        /*0018*/ 	.short	0x0002
        /*001a*/ 	.short	0x0064
        /*001c*/ 	.short	0x0082
	.zero		2


//--------------------- .nv.info                  --------------------------
	.section	.nv.info,"",@"SHT_CUDA_INFO"
	.align	4


	//----- nvinfo : EIATTR_REGCOUNT
	.align		4
        /*0000*/ 	.byte	0x04, 0x2f
        /*0002*/ 	.short	(.L_1 - .L_0)
	.align		4
.L_0:
        /*0004*/ 	.word	index@(_Z6matmulmmmPfS_S_)
        /*0008*/ 	.word	0x00000020


	//----- nvinfo : EIATTR_FRAME_SIZE
	.align		4
.L_1:
        /*000c*/ 	.byte	0x04, 0x11
        /*000e*/ 	.short	(.L_3 - .L_2)
	.align		4
.L_2:
        /*0010*/ 	.word	index@(_Z6matmulmmmPfS_S_)
        /*0014*/ 	.word	0x00000000


	//----- nvinfo : EIATTR_REGCOUNT
	.align		4
.L_3:
        /*0018*/ 	.byte	0x04, 0x2f
        /*001a*/ 	.short	(.L_5 - .L_4)
	.align		4
.L_4:
        /*001c*/ 	.word	index@(_Z9matmul_commmPKfS0_Pf)
        /*0020*/ 	.word	0x00000020


	//----- nvinfo : EIATTR_FRAME_SIZE
	.align		4
.L_5:
        /*0024*/ 	.byte	0x04, 0x11
        /*0026*/ 	.short	(.L_7 - .L_6)
	.align		4
.L_6:
        /*0028*/ 	.word	index@(_Z9matmul_commmPKfS0_Pf)
        /*002c*/ 	.word	0x00000000


	//----- nvinfo : EIATTR_MIN_STACK_SIZE
	.align		4
.L_7:
        /*0030*/ 	.byte	0x04, 0x12
        /*0032*/ 	.short	(.L_9 - .L_8)
	.align		4
.L_8:
        /*0034*/ 	.word	index@(_Z9matmul_commmPKfS0_Pf)
        /*0038*/ 	.word	0x00000000


	//----- nvinfo : EIATTR_MIN_STACK_SIZE
	.align		4
.L_9:
        /*003c*/ 	.byte	0x04, 0x12
        /*003e*/ 	.short	(.L_11 - .L_10)
	.align		4
.L_10:
        /*0040*/ 	.word	index@(_Z6matmulmmmPfS_S_)
        /*0044*/ 	.word	0x00000000
.L_11:


//--------------------- .nv.compat                --------------------------
	.section	.nv.compat,"",@"SHT_CUDA_COMPAT_INFO"
	.align	4
        /*0000*/ 	.byte	0x02, 0x09, 0x00, 0x00, 0x02, 0x02, 0x01, 0x00, 0x02, 0x05, 0x05, 0x00, 0x03, 0x07, 0x01, 0x01
        /*0010*/ 	.byte	0x02, 0x03, 0x00, 0x00, 0x02, 0x06, 0x01, 0x00, 0x04, 0x0b, 0x08, 0x00, 0x09, 0x00, 0x00, 0x00
        /*0020*/ 	.byte	0x00, 0x00, 0x00, 0x00


//--------------------- .nv.info._Z9matmul_commmPKfS0_Pf --------------------------
	.section	.nv.info._Z9matmul_commmPKfS0_Pf,"",@"SHT_CUDA_INFO"
	.sectionflags	@""
	.align	4


	//----- nvinfo : EIATTR_CUDA_API_VERSION
	.align		4
        /*0000*/ 	.byte	0x04, 0x37
        /*0002*/ 	.short	(.L_13 - .L_12)
.L_12:
        /*0004*/ 	.word	0x00000082


	//----- nvinfo : EIATTR_KPARAM_INFO
	.align		4
.L_13:
        /*0008*/ 	.byte	0x04, 0x17
        /*000a*/ 	.short	(.L_15 - .L_14)
.L_14:
        /*000c*/ 	.word	0x00000000
        /*0010*/ 	.short	0x0005
        /*0012*/ 	.short	0x0028
        /*0014*/ 	.byte	0x00, 0xf5, 0x21, 0x00


	//----- nvinfo : EIATTR_KPARAM_INFO
	.align		4
.L_15:
        /*0018*/ 	.byte	0x04, 0x17
        /*001a*/ 	.short	(.L_17 - .L_16)
.L_16:
        /*001c*/ 	.word	0x00000000
        /*0020*/ 	.short	0x0004
        /*0022*/ 	.short	0x0020
        /*0024*/ 	.byte	0x00, 0xf5, 0x21, 0x00


	//----- nvinfo : EIATTR_KPARAM_INFO
	.align		4
.L_17:
        /*0028*/ 	.byte	0x04, 0x17
        /*002a*/ 	.short	(.L_19 - .L_18)
.L_18:
        /*002c*/ 	.word	0x00000000
        /*0030*/ 	.short	0x0003
        /*0032*/ 	.short	0x0018
        /*0034*/ 	.byte	0x00, 0xf5, 0x21, 0x00


	//----- nvinfo : EIATTR_KPARAM_INFO
	.align		4
.L_19:
        /*0038*/ 	.byte	0x04, 0x17
        /*003a*/ 	.short	(.L_21 - .L_20)
.L_20:
        /*003c*/ 	.word	0x00000000
        /*0040*/ 	.short	0x0002
        /*0042*/ 	.short	0x0010
        /*0044*/ 	.byte	0x00, 0xf0, 0x21, 0x00


	//----- nvinfo : EIATTR_KPARAM_INFO
	.align		4
.L_21:
        /*0048*/ 	.byte	0x04, 0x17
        /*004a*/ 	.short	(.L_23 - .L_22)
.L_22:
        /*004c*/ 	.word	0x00000000
        /*0050*/ 	.short	0x0001
        /*0052*/ 	.short	0x0008
        /*0054*/ 	.byte	0x00, 0xf0, 0x21, 0x00


	//----- nvinfo : EIATTR_KPARAM_INFO
	.align		4
.L_23:
        /*0058*/ 	.byte	0x04, 0x17
        /*005a*/ 	.short	(.L_25 - .L_24)
.L_24:
        /*005c*/ 	.word	0x00000000
        /*0060*/ 	.short	0x0000
        /*0062*/ 	.short	0x0000
        /*0064*/ 	.byte	0x00, 0xf0, 0x21, 0x00


	//----- nvinfo : EIATTR_SPARSE_MMA_MASK
	.align		4
.L_25:
        /*0068*/ 	.byte	0x03, 0x50
        /*006a*/ 	.short	0x0000


	//----- nvinfo : EIATTR_MAXREG_COUNT
	.align		4
        /*006c*/ 	.byte	0x03, 0x1b
        /*006e*/ 	.short	0x00ff


	//----- nvinfo : EIATTR_NUM_BARRIERS
	.align		4
        /*0070*/ 	.byte	0x02, 0x4c
        /*0072*/ 	.byte	0x01
	.zero		1


	//----- nvinfo : EIATTR_MERCURY_ISA_VERSION
	.align		4
        /*0074*/ 	.byte	0x03, 0x5f
        /*0076*/ 	.short	0x0101


	//----- nvinfo : EIATTR_VRC_CTA_INIT_COUNT
	.align		4
        /*0078*/ 	.byte	0x02, 0x4a
	.zero		1
	.zero		1


	//----- nvinfo : EIATTR_EXIT_INSTR_OFFSETS
	.align		4
        /*007c*/ 	.byte	0x04, 0x1c
        /*007e*/ 	.short	(.L_27 - .L_26)


	//   ....[0]....
.L_26:
        /*0080*/ 	.word	0x00000e10


	//   ....[1]....
        /*0084*/ 	.word	0x00000e80


	//----- nvinfo : EIATTR_CBANK_PARAM_SIZE
	.align		4
.L_27:
        /*0088*/ 	.byte	0x03, 0x19
        /*008a*/ 	.short	0x0030


	//----- nvinfo : EIATTR_PARAM_CBANK
	.align		4
        /*008c*/ 	.byte	0x04, 0x0a
        /*008e*/ 	.short	(.L_29 - .L_28)
	.align		4
.L_28:
        /*0090*/ 	.word	index@(.nv.constant0._Z9matmul_commmPKfS0_Pf)
        /*0094*/ 	.short	0x0380
        /*0096*/ 	.short	0x0030


	//----- nvinfo : EIATTR_SW_WAR
	.align		4
.L_29:
        /*0098*/ 	.byte	0x04, 0x36
        /*009a*/ 	.short	(.L_31 - .L_30)
.L_30:
        /*009c*/ 	.word	0x00000008
.L_31:


//--------------------- .nv.info._Z6matmulmmmPfS_S_ --------------------------
	.section	.nv.info._Z6matmulmmmPfS_S_,"",@"SHT_CUDA_INFO"
	.sectionflags	@""
	.align	4


	//----- nvinfo : EIATTR_CUDA_API_VERSION
	.align		4
        /*0000*/ 	.byte	0x04, 0x37
        /*0002*/ 	.short	(.L_33 - .L_32)
.L_32:
        /*0004*/ 	.word	0x00000082


	//----- nvinfo : EIATTR_KPARAM_INFO
	.align		4
.L_33:
        /*0008*/ 	.byte	0x04, 0x17
        /*000a*/ 	.short	(.L_35 - .L_34)
.L_34:
        /*000c*/ 	.word	0x00000000
        /*0010*/ 	.short	0x0005
        /*0012*/ 	.short	0x0028
        /*0014*/ 	.byte	0x00, 0xf5, 0x21, 0x00


	//----- nvinfo : EIATTR_KPARAM_INFO
	.align		4
.L_35:
        /*0018*/ 	.byte	0x04, 0x17
        /*001a*/ 	.short	(.L_37 - .L_36)
.L_36:
        /*001c*/ 	.word	0x00000000
        /*0020*/ 	.short	0x0004
        /*0022*/ 	.short	0x0020
        /*0024*/ 	.byte	0x00, 0xf5, 0x21, 0x00


	//----- nvinfo : EIATTR_KPARAM_INFO
	.align		4
.L_37:
        /*0028*/ 	.byte	0x04, 0x17
        /*002a*/ 	.short	(.L_39 - .L_38)
.L_38:
        /*002c*/ 	.word	0x00000000
        /*0030*/ 	.short	0x0003
        /*0032*/ 	.short	0x0018
        /*0034*/ 	.byte	0x00, 0xf5, 0x21, 0x00


	//----- nvinfo : EIATTR_KPARAM_INFO
	.align		4
.L_39:
        /*0038*/ 	.byte	0x04, 0x17
        /*003a*/ 	.short	(.L_41 - .L_40)
.L_40:
        /*003c*/ 	.word	0x00000000
        /*0040*/ 	.short	0x0002
        /*0042*/ 	.short	0x0010
        /*0044*/ 	.byte	0x00, 0xf0, 0x21, 0x00


	//----- nvinfo : EIATTR_KPARAM_INFO
	.align		4
.L_41:
        /*0048*/ 	.byte	0x04, 0x17
        /*004a*/ 	.short	(.L_43 - .L_42)
.L_42:
        /*004c*/ 	.word	0x00000000
        /*0050*/ 	.short	0x0001
        /*0052*/ 	.short	0x0008
        /*0054*/ 	.byte	0x00, 0xf0, 0x21, 0x00


	//----- nvinfo : EIATTR_KPARAM_INFO
	.align		4
.L_43:
        /*0058*/ 	.byte	0x04, 0x17
        /*005a*/ 	.short	(.L_45 - .L_44)
.L_44:
        /*005c*/ 	.word	0x00000000
        /*0060*/ 	.short	0x0000
        /*0062*/ 	.short	0x0000
        /*0064*/ 	.byte	0x00, 0xf0, 0x21, 0x00


	//----- nvinfo : EIATTR_SPARSE_MMA_MASK
	.align		4
.L_45:
        /*0068*/ 	.byte	0x03, 0x50
        /*006a*/ 	.short	0x0000


	//----- nvinfo : EIATTR_MAXREG_COUNT
	.align		4
        /*006c*/ 	.byte	0x03, 0x1b
        /*006e*/ 	.short	0x00ff


	//----- nvinfo : EIATTR_MERCURY_ISA_VERSION
	.align		4
        /*0070*/ 	.byte	0x03, 0x5f
        /*0072*/ 	.short	0x0101


	//----- nvinfo : EIATTR_VRC_CTA_INIT_COUNT
	.align		4
        /*0074*/ 	.byte	0x02, 0x4a
	.zero		1
	.zero		1


	//----- nvinfo : EIATTR_EXIT_INSTR_OFFSETS
	.align		4
        /*0078*/ 	.byte	0x04, 0x1c
        /*007a*/ 	.short	(.L_47 - .L_46)


	//   ....[0]....
.L_46:
        /*007c*/ 	.word	0x00000c80


	//----- nvinfo : EIATTR_CRS_STACK_SIZE
	.align		4
.L_47:
        /*0080*/ 	.byte	0x04, 0x1e
        /*0082*/ 	.short	(.L_49 - .L_48)
.L_48:
        /*0084*/ 	.word	0x00000000


	//----- nvinfo : EIATTR_CBANK_PARAM_SIZE
	.align		4
.L_49:
        /*0088*/ 	.byte	0x03, 0x19
        /*008a*/ 	.short	0x0030


	//----- nvinfo : EIATTR_PARAM_CBANK
	.align		4
        /*008c*/ 	.byte	0x04, 0x0a
        /*008e*/ 	.short	(.L_51 - .L_50)
	.align		4
.L_50:
        /*0090*/ 	.word	index@(.nv.constant0._Z6matmulmmmPfS_S_)
        /*0094*/ 	.short	0x0380
        /*0096*/ 	.short	0x0030


	//----- nvinfo : EIATTR_SW_WAR
	.align		4
.L_51:
        /*0098*/ 	.byte	0x04, 0x36
        /*009a*/ 	.short	(.L_53 - .L_52)
.L_52:
        /*009c*/ 	.word	0x00000008
.L_53:


//--------------------- .nv.callgraph             --------------------------
	.section	.nv.callgraph,"",@"SHT_CUDA_CALLGRAPH"
	.align	4
	.sectionentsize	8
	.align		4
        /*0000*/ 	.word	0x00000000
	.align		4
        /*0004*/ 	.word	0xffffffff
	.align		4
        /*0008*/ 	.word	0x00000000
	.align		4
        /*000c*/ 	.word	0xfffffffe
	.align		4
        /*0010*/ 	.word	0x00000000
	.align		4
        /*0014*/ 	.word	0xfffffffd
	.align		4
        /*0018*/ 	.word	0x00000000
	.align		4
        /*001c*/ 	.word	0xfffffffc


//--------------------- .text._Z9matmul_commmPKfS0_Pf --------------------------
	.section	.text._Z9matmul_commmPKfS0_Pf,"ax",@progbits
	.align	128
        .global         _Z9matmul_commmPKfS0_Pf
        .type           _Z9matmul_commmPKfS0_Pf,@function
        .size           _Z9matmul_commmPKfS0_Pf,(.L_x_11 - _Z9matmul_commmPKfS0_Pf)
        .other          _Z9matmul_commmPKfS0_Pf,@"STO_CUDA_ENTRY STV_DEFAULT"
_Z9matmul_commmPKfS0_Pf:
.text._Z9matmul_commmPKfS0_Pf:
[----:B------:R-:W-:Y:S01]  /*0000*/  LDC R1, c[0x0][0x37c] ;  /* 0x0000df00ff017b82 */ /* 0x000fe20000000800 */
[----:B------:R-:W0:Y:S01]  /*0010*/  S2R R3, SR_CTAID.Y ;  /* 0x0000000000037919 */ /* 0x000e220000002600 */
[----:B------:R-:W1:Y:S06]  /*0020*/  LDCU UR7, c[0x0][0x390] ;  /* 0x00007200ff0777ac */ /* 0x000e6c0008000800 */
[----:B------:R-:W2:Y:S01]  /*0030*/  S2UR UR4, SR_CTAID.X ;  /* 0x00000000000479c3 */ /* 0x000ea20000002500 */
[----:B------:R-:W-:Y:S01]  /*0040*/  HFMA2 R13, -RZ, RZ, 0, 0 ;  /* 0x00000000ff0d7431 */ /* 0x000fe200000001ff */
[----:B------:R-:W0:Y:S01]  /*0050*/  S2R R0, SR_TID.Y ;  /* 0x0000000000007919 */ /* 0x000e220000002200 */
[----:B------:R-:W3:Y:S01]  /*0060*/  LDCU.64 UR10, c[0x0][0x358] ;  /* 0x00006b00ff0a77ac */ /* 0x000ee20008000a00 */
[----:B-1----:R-:W-:Y:S01]  /*0070*/  UISETP.GE.AND UP0, UPT, UR7, 0x1, UPT ;  /* 0x000000010700788c */ /* 0x002fe2000bf06270 */
[----:B--2---:R-:W-:Y:S01]  /*0080*/  MOV R2, UR4 ;  /* 0x0000000400027c02 */ /* 0x004fe20008000f00 */
[----:B0-----:R-:W-:-:S07]  /*0090*/  IMAD R26, R3, 0x10, R0 ;  /* 0x00000010031a7824 */ /* 0x001fce00078e0200 */
[----:B---3--:R-:W-:Y:S05]  /*00a0*/  BRA.U !UP0, `(.L_x_0) ;  /* 0x0000000d08387547 */ /* 0x008fea000b800000 */
[----:B------:R-:W0:Y:S01]  /*00b0*/  S2UR UR6, SR_CgaCtaId ;  /* 0x00000000000679c3 */ /* 0x000e220000008800 */
[----:B------:R-:W1:Y:S01]  /*00c0*/  S2R R3, SR_TID.X ;  /* 0x0000000000037919 */ /* 0x000e620000002100 */
[----:B------:R-:W-:Y:S01]  /*00d0*/  UMOV UR4, 0x400 ;  /* 0x0000040000047882 */ /* 0x000fe20000000000 */
[----:B------:R-:W-:Y:S01]  /*00e0*/  UISETP.GE.U32.AND UP0, UPT, UR7, 0x11, UPT ;  /* 0x000000110700788c */ /* 0x000fe2000bf06070 */
[----:B------:R-:W-:Y:S01]  /*00f0*/  MOV R13, RZ ;  /* 0x000000ff000d7202 */ /* 0x000fe20000000f00 */
[----:B------:R-:W-:Y:S01]  /*0100*/  UIADD3 UR5, UPT, UPT, UR4, 0x400, URZ ;  /* 0x0000040004057890 */ /* 0x000fe2000fffe0ff */
[----:B------:R-:W-:-:S03]  /*0110*/  IMAD.MOV.U32 R10, RZ, RZ, RZ ;  /* 0x000000ffff0a7224 */ /* 0x000fc600078e00ff */
[----:B0-----:R-:W-:Y:S02]  /*0120*/  ULEA UR5, UR6, UR5, 0x18 ;  /* 0x0000000506057291 */ /* 0x001fe4000f8ec0ff */
[----:B------:R-:W-:-:S04]  /*0130*/  ULEA UR4, UR6, UR4, 0x18 ;  /* 0x0000000406047291 */ /* 0x000fc8000f8ec0ff */
[C---:B------:R-:W-:Y:S02]  /*0140*/  LEA R4, R0.reuse, UR5, 0x6 ;  /* 0x0000000500047c11 */ /* 0x040fe4000f8e30ff */
[----:B------:R-:W-:-:S03]  /*0150*/  LEA R24, R0, UR4, 0x6 ;  /* 0x0000000400187c11 */ /* 0x000fc6000f8e30ff */
[C---:B-1----:R-:W-:Y:S01]  /*0160*/  IMAD R25, R3.reuse, 0x4, R4 ;  /* 0x0000000403197824 */ /* 0x042fe200078e0204 */
[----:B------:R-:W-:-:S03]  /*0170*/  LEA R24, R3, R24, 0x2 ;  /* 0x0000001803187211 */ /* 0x000fc600078e10ff */
[----:B------:R-:W-:Y:S01]  /*0180*/  IMAD R23, R2, 0x40, R25 ;  /* 0x0000004002177824 */ /* 0x000fe200078e0219 */
[----:B------:R-:W-:Y:S06]  /*0190*/  BRA.U !UP0, `(.L_x_1) ;  /* 0x0000000908047547 */ /* 0x000fec000b800000 */
[----:B------:R-:W0:Y:S01]  /*01a0*/  LDCU.64 UR12, c[0x0][0x380] ;  /* 0x00007000ff0c77ac */ /* 0x000e220008000a00 */
[----:B------:R-:W-:Y:S01]  /*01b0*/  MOV R13, RZ ;  /* 0x000000ff000d7202 */ /* 0x000fe20000000f00 */
[----:B------:R-:W-:Y:S01]  /*01c0*/  IMAD.MOV.U32 R21, RZ, RZ, 0x10 ;  /* 0x00000010ff157424 */ /* 0x000fe200078e00ff */
[----:B------:R-:W-:Y:S01]  /*01d0*/  MOV R22, R3 ;  /* 0x0000000300167202 */ /* 0x000fe20000000f00 */
[----:B------:R-:W-:Y:S01]  /*01e0*/  UIADD3 UR4, UPT, UPT, UR7, -0x1, URZ ;  /* 0xffffffff07047890 */ /* 0x000fe2000fffe0ff */
[----:B------:R-:W-:Y:S01]  /*01f0*/  IMAD.MOV.U32 R20, RZ, RZ, R0 ;  /* 0x000000ffff147224 */ /* 0x000fe200078e0000 */
[----:B------:R-:W1:Y:S02]  /*0200*/  LDCU.64 UR14, c[0x0][0x388] ;  /* 0x00007100ff0e77ac */ /* 0x000e640008000a00 */
[----:B------:R-:W-:Y:S01]  /*0210*/  ULEA.HI UR4, UR4, 0x1, URZ, 0x1c ;  /* 0x0000000104047891 */ /* 0x000fe2000f8fe0ff */
[----:B------:R-:W2:Y:S03]  /*0220*/  LDCU.64 UR8, c[0x0][0x390] ;  /* 0x00007200ff0877ac */ /* 0x000ea60008000a00 */
[----:B------:R-:W-:Y:S01]  /*0230*/  ULOP3.LUT UR4, UR4, 0x1ffffffe, URZ, 0xc0, !UPT ;  /* 0x1ffffffe04047892 */ /* 0x000fe2000f8ec0ff */
[----:B0-----:R-:W-:-:S03]  /*0240*/  ISETP.GE.U32.AND P0, PT, R26, UR12, PT ;  /* 0x0000000c1a007c0c */ /* 0x001fc6000bf06070 */
[----:B------:R-:W-:Y:S01]  /*0250*/  UIADD3 UR5, UPT, UPT, -UR4, URZ, URZ ;  /* 0x000000ff04057290 */ /* 0x000fe2000fffe1ff */
[----:B------:R-:W-:-:S13]  /*0260*/  ISETP.GE.U32.AND.EX P0, PT, RZ, UR13, PT, P0 ;  /* 0x0000000dff007c0c */ /* 0x000fda000bf06100 */
.L_x_2:
[----:B------:R-:W0:Y:S01]  /*0270*/  S2R R2, SR_CTAID.X ;  /* 0x0000000000027919 */ /* 0x000e220000002500 */
[----:B--2---:R-:W-:Y:S01]  /*0280*/  UMOV UR7, UR8 ;  /* 0x0000000800077c82 */ /* 0x004fe20008000000 */
[----:B------:R-:W-:Y:S01]  /*0290*/  HFMA2 R29, -RZ, RZ, 0, 0 ;  /* 0x00000000ff1d7431 */ /* 0x000fe200000001ff */
[----:B------:R-:W-:Y:S01]  /*02a0*/  ISETP.GE.U32.AND P1, PT, R22, UR7, PT ;  /* 0x0000000716007c0c */ /* 0x000fe2000bf26070 */
[----:B------:R-:W-:-:S03]  /*02b0*/  IMAD.MOV.U32 R12, RZ, RZ, RZ ;  /* 0x000000ffff0c7224 */ /* 0x000fc600078e00ff */
[----:B------:R-:W-:-:S13]  /*02c0*/  ISETP.GE.U32.OR.EX P1, PT, RZ, UR9, P0, P1 ;  /* 0x00000009ff007c0c */ /* 0x000fda0008726510 */
[----:B------:R-:W2:Y:S01]  /*02d0*/  @!P1 LDC.64 R6, c[0x0][0x398] ;  /* 0x0000e600ff069b82 */ /* 0x000ea20000000a00 */
[----:B------:R-:W-:Y:S01]  /*02e0*/  @!P1 MOV R9, RZ ;  /* 0x000000ff00099202 */ /* 0x000fe20000000f00 */
[----:B------:R-:W-:-:S04]  /*02f0*/  @!P1 IMAD.MOV.U32 R8, RZ, RZ, R22 ;  /* 0x000000ffff089224 */ /* 0x000fc800078e0016 */
[----:B------:R-:W-:-:S04]  /*0300*/  @!P1 IMAD.WIDE.U32 R10, R26, UR7, R8 ;  /* 0x000000071a0a9c25 */ /* 0x000fc8000f8e0008 */
[----:B------:R-:W-:Y:S01]  /*0310*/  @!P1 IMAD R11, R26, UR9, R11 ;  /* 0x000000091a0b9c24 */ /* 0x000fe2000f8e020b */
[----:B0-----:R-:W-:-:S04]  /*0320*/  LEA R18, R2, R3, 0x4 ;  /* 0x0000000302127211 */ /* 0x001fc800078e20ff */
[----:B------:R-:W-:Y:S02]  /*0330*/  ISETP.GT.U32.AND P2, PT, R18, R20, PT ;  /* 0x000000141200720c */ /* 0x000fe40003f44070 */
[----:B------:R-:W-:-:S04]  /*0340*/  SHF.R.S32.HI R19, RZ, 0x1f, R18 ;  /* 0x0000001fff137819 */ /* 0x000fc80000011412 */
[C---:B------:R-:W-:Y:S02]  /*0350*/  ISETP.GT.U32.AND.EX P2, PT, R19.reuse, RZ, PT, P2 ;  /* 0x000000ff1300720c */ /* 0x040fe40003f44120 */
[----:B--2---:R-:W-:Y:S02]  /*0360*/  @!P1 LEA R6, P3, R10, R6, 0x2 ;  /* 0x000000060a069211 */ /* 0x004fe400078610ff */
[----:B------:R-:W-:Y:S02]  /*0370*/  SEL R4, R18, R20, P2 ;  /* 0x0000001412047207 */ /* 0x000fe40001000000 */
[----:B------:R-:W-:Y:S02]  /*0380*/  SEL R5, R19, RZ, P2 ;  /* 0x000000ff13057207 */ /* 0x000fe40001000000 */
[----:B-1----:R-:W-:Y:S02]  /*0390*/  ISETP.GE.U32.AND P2, PT, R4, UR14, PT ;  /* 0x0000000e04007c0c */ /* 0x002fe4000bf46070 */
[----:B------:R-:W-:-:S02]  /*03a0*/  @!P1 LEA.HI.X R7, R10, R7, R11, 0x2, P3 ;  /* 0x000000070a079211 */ /* 0x000fc400018f140b */
[----:B------:R-:W-:-:S03]  /*03b0*/  ISETP.GE.U32.AND.EX P2, PT, R5, UR15, PT, P2 ;  /* 0x0000000f05007c0c */ /* 0x000fc6000bf46120 */
[----:B------:R-:W2:Y:S10]  /*03c0*/  @!P1 LDG.E.CONSTANT R29, desc[UR10][R6.64] ;  /* 0x0000000a061d9981 */ /* 0x000eb4000c1e9900 */
[----:B------:R-:W0:Y:S01]  /*03d0*/  @!P2 LDC.64 R4, c[0x0][0x3a0] ;  /* 0x0000e800ff04ab82 */ /* 0x000e220000000a00 */
[----:B------:R-:W-:-:S04]  /*03e0*/  @!P2 IMAD.WIDE.U32 R8, R20, UR14, R18 ;  /* 0x0000000e1408ac25 */ /* 0x000fc8000f8e0012 */
[----:B------:R-:W-:Y:S01]  /*03f0*/  @!P2 IMAD R9, R20, UR15, R9 ;  /* 0x0000000f1409ac24 */ /* 0x000fe2000f8e0209 */
[----:B0-----:R-:W-:-:S04]  /*0400*/  @!P2 LEA R4, P4, R8, R4, 0x2 ;  /* 0x000000040804a211 */ /* 0x001fc800078810ff */
[----:B------:R-:W-:-:S05]  /*0410*/  @!P2 LEA.HI.X R5, R8, R5, R9, 0x2, P4 ;  /* 0x000000050805a211 */ /* 0x000fca00020f1409 */
[----:B------:R-:W3:Y:S01]  /*0420*/  @!P2 LDG.E.CONSTANT R12, desc[UR10][R4.64] ;  /* 0x0000000a040ca981 */ /* 0x000ee2000c1e9900 */
[----:B------:R-:W-:-:S04]  /*0430*/  IADD3 R8, PT, PT, R22, 0x10, RZ ;  /* 0x0000001016087810 */ /* 0x000fc80007ffe0ff */
[----:B------:R-:W-:-:S04]  /*0440*/  ISETP.GE.U32.AND P1, PT, R8, UR7, PT ;  /* 0x0000000708007c0c */ /* 0x000fc8000bf26070 */
[----:B------:R-:W-:Y:S01]  /*0450*/  ISETP.GE.U32.OR.EX P1, PT, RZ, UR9, P0, P1 ;  /* 0x00000009ff007c0c */ /* 0x000fe20008726510 */
[----:B------:R-:W0:-:S12]  /*0460*/  S2UR UR6, SR_CgaCtaId ;  /* 0x00000000000679c3 */ /* 0x000e180000008800 */
[----:B------:R-:W1:Y:S01]  /*0470*/  @!P1 LDC.64 R14, c[0x0][0x398] ;  /* 0x0000e600ff0e9b82 */ /* 0x000e620000000a00 */
[----:B------:R-:W-:-:S04]  /*0480*/  @!P1 IADD3 R8, PT, PT, R21, -0x10, RZ ;  /* 0xfffffff015089810 */ /* 0x000fc80007ffe0ff */
[----:B------:R-:W-:Y:S01]  /*0490*/  @!P1 IADD3 R8, P2, PT, R8, R3, RZ ;  /* 0x0000000308089210 */ /* 0x000fe20007f5e0ff */
[----:B------:R-:W-:-:S04]  /*04a0*/  UMOV UR4, 0x400 ;  /* 0x0000040000047882 */ /* 0x000fc80000000000 */
[----:B------:R-:W-:Y:S01]  /*04b0*/  @!P1 IMAD.X R9, RZ, RZ, RZ, P2 ;  /* 0x000000ffff099224 */ /* 0x000fe200010e06ff */
[----:B0-----:R-:W-:Y:S01]  /*04c0*/  ULEA UR4, UR6, UR4, 0x18 ;  /* 0x0000000406047291 */ /* 0x001fe2000f8ec0ff */
[----:B------:R-:W-:-:S04]  /*04d0*/  @!P1 IMAD.WIDE.U32 R8, R26, UR7, R8 ;  /* 0x000000071a089c25 */ /* 0x000fc8000f8e0008 */
[----:B------:R-:W-:Y:S01]  /*04e0*/  @!P1 IMAD R9, R26, UR9, R9 ;  /* 0x000000091a099c24 */ /* 0x000fe2000f8e0209 */
[----:B------:R-:W-:Y:S02]  /*04f0*/  LEA R27, R3, UR4, 0x6 ;  /* 0x00000004031b7c11 */ /* 0x000fe4000f8e30ff */
[----:B-1----:R-:W-:-:S04]  /*0500*/  @!P1 LEA R14, P2, R8, R14, 0x2 ;  /* 0x0000000e080e9211 */ /* 0x002fc800078410ff */
[----:B------:R-:W-:Y:S02]  /*0510*/  @!P1 LEA.HI.X R15, R8, R15, R9, 0x2, P2 ;  /* 0x0000000f080f9211 */ /* 0x000fe400010f1409 */
[----:B------:R-:W-:-:S06]  /*0520*/  MOV R17, RZ ;  /* 0x000000ff00117202 */ /* 0x000fcc0000000f00 */
[----:B------:R0:W4:Y:S04]  /*0530*/  @!P1 LDG.E.CONSTANT R17, desc[UR10][R14.64+0x40] ;  /* 0x0000400a0e119981 */ /* 0x000128000c1e9900 */
[----:B--2---:R1:W-:Y:S04]  /*0540*/  STS [R24], R29 ;  /* 0x0000001d18007388 */ /* 0x0043e80000000800 */
[----:B---3--:R-:W-:Y:S01]  /*0550*/  STS [R25], R12 ;  /* 0x0000000c19007388 */ /* 0x008fe20000000800 */
[----:B------:R-:W-:Y:S06]  /*0560*/  BAR.SYNC.DEFER_BLOCKING 0x0 ;  /* 0x0000000000007b1d */ /* 0x000fec0000010000 */
[----:B------:R-:W-:Y:S04]  /*0570*/  LDS R16, [R23] ;  /* 0x0000000017107984 */ /* 0x000fe80000000800 */
[----:B------:R-:W2:Y:S04]  /*0580*/  LDS.128 R8, [R27] ;  /* 0x000000001b087984 */ /* 0x000ea80000000c00 */
[----:B------:R-:W3:Y:S01]  /*0590*/  LDS.128 R4, [R27+0x10] ;  /* 0x000010001b047984 */ /* 0x000ee20000000c00 */
[----:B-1----:R-:W-:-:S04]  /*05a0*/  IADD3 R29, PT, PT, R20, 0x10, RZ ;  /* 0x00000010141d7810 */ /* 0x002fc80007ffe0ff */
[----:B------:R-:W-:-:S04]  /*05b0*/  ISETP.GT.U32.AND P1, PT, R18, R29, PT ;  /* 0x0000001d1200720c */ /* 0x000fc80003f24070 */
[----:B------:R-:W-:Y:S01]  /*05c0*/  ISETP.GT.U32.AND.EX P1, PT, R19, RZ, PT, P1 ;  /* 0x000000ff1300720c */ /* 0x000fe20003f24110 */
[C---:B--2---:R-:W-:Y:S02]  /*05d0*/  FFMA R8, R16.reuse, R8, R13 ;  /* 0x0000000810087223 */ /* 0x044fe4000000000d */
[----:B0-----:R-:W-:Y:S02]  /*05e0*/  LDS.128 R12, [R27+0x30] ;  /* 0x000030001b0c7984 */ /* 0x001fe40000000c00 */
[----:B------:R-:W-:-:S04]  /*05f0*/  FFMA R9, R16, R9, R8 ;  /* 0x0000000910097223 */ /* 0x000fc80000000008 */
[----:B------:R-:W-:-:S04]  /*0600*/  FFMA R10, R16, R10, R9 ;  /* 0x0000000a100a7223 */ /* 0x000fc80000000009 */
[----:B------:R-:W-:-:S04]  /*0610*/  FFMA R11, R16, R11, R10 ;  /* 0x0000000b100b7223 */ /* 0x000fc8000000000a */
[C---:B---3--:R-:W-:Y:S02]  /*0620*/  FFMA R4, R16.reuse, R4, R11 ;  /* 0x0000000410047223 */ /* 0x048fe4000000000b */
[----:B------:R-:W0:Y:S02]  /*0630*/  LDS.128 R8, [R27+0x20] ;  /* 0x000020001b087984 */ /* 0x000e240000000c00 */
[----:B------:R-:W-:Y:S01]  /*0640*/  FFMA R5, R16, R5, R4 ;  /* 0x0000000510057223 */ /* 0x000fe20000000004 */
[----:B------:R-:W-:Y:S01]  /*0650*/  SEL R4, R18, R29, P1 ;  /* 0x0000001d12047207 */ /* 0x000fe20000800000 */
[----:B------:R-:W-:Y:S03]  /*0660*/  BAR.SYNC.DEFER_BLOCKING 0x0 ;  /* 0x0000000000007b1d */ /* 0x000fe60000010000 */
[----:B------:R-:W-:Y:S02]  /*0670*/  ISETP.GE.U32.AND P2, PT, R4, UR14, PT ;  /* 0x0000000e04007c0c */ /* 0x000fe4000bf46070 */
[----:B------:R-:W-:-:S04]  /*0680*/  SEL R4, R19, RZ, P1 ;  /* 0x000000ff13047207 */ /* 0x000fc80000800000 */
[----:B------:R-:W-:Y:S01]  /*0690*/  ISETP.GE.U32.AND.EX P1, PT, R4, UR15, PT, P2 ;  /* 0x0000000f04007c0c */ /* 0x000fe2000bf26120 */
[----:B------:R-:W-:-:S12]  /*06a0*/  FFMA R6, R16, R6, R5 ;  /* 0x0000000610067223 */ /* 0x000fd80000000005 */
[----:B------:R-:W1:Y:S01]  /*06b0*/  @!P1 LDC.64 R4, c[0x0][0x3a0] ;  /* 0x0000e800ff049b82 */ /* 0x000e620000000a00 */
[----:B------:R-:W-:-:S04]  /*06c0*/  @!P1 IMAD.WIDE.U32 R18, R29, UR14, R18 ;  /* 0x0000000e1d129c25 */ /* 0x000fc8000f8e0012 */
[----:B------:R-:W-:Y:S01]  /*06d0*/  @!P1 IMAD R29, R29, UR15, R19 ;  /* 0x0000000f1d1d9c24 */ /* 0x000fe2000f8e0213 */
[----:B-1----:R-:W-:-:S04]  /*06e0*/  @!P1 LEA R28, P2, R18, R4, 0x2 ;  /* 0x00000004121c9211 */ /* 0x002fc800078410ff */
[----:B------:R-:W-:Y:S01]  /*06f0*/  @!P1 LEA.HI.X R29, R18, R5, R29, 0x2, P2 ;  /* 0x00000005121d9211 */ /* 0x000fe200010f141d */
[----:B------:R-:W-:-:S06]  /*0700*/  IMAD.MOV.U32 R18, RZ, RZ, RZ ;  /* 0x000000ffff127224 */ /* 0x000fcc00078e00ff */
[----:B------:R-:W2:Y:S04]  /*0710*/  @!P1 LDG.E.CONSTANT R18, desc[UR10][R28.64] ;  /* 0x0000000a1c129981 */ /* 0x000ea8000c1e9900 */
[----:B----4-:R1:W-:Y:S01]  /*0720*/  STS [R24], R17 ;  /* 0x0000001118007388 */ /* 0x0103e20000000800 */
[----:B------:R-:W-:-:S04]  /*0730*/  FFMA R7, R16, R7, R6 ;  /* 0x0000000710077223 */ /* 0x000fc80000000006 */
[----:B0-----:R-:W-:-:S04]  /*0740*/  FFMA R8, R16, R8, R7 ;  /* 0x0000000810087223 */ /* 0x001fc80000000007 */
[----:B------:R-:W-:-:S04]  /*0750*/  FFMA R9, R16, R9, R8 ;  /* 0x0000000910097223 */ /* 0x000fc80000000008 */
[----:B------:R-:W-:-:S04]  /*0760*/  FFMA R10, R16, R10, R9 ;  /* 0x0000000a100a7223 */ /* 0x000fc80000000009 */
[----:B------:R-:W-:-:S04]  /*0770*/  FFMA R11, R16, R11, R10 ;  /* 0x0000000b100b7223 */ /* 0x000fc8000000000a */
[----:B------:R-:W-:-:S04]  /*0780*/  FFMA R12, R16, R12, R11 ;  /* 0x0000000c100c7223 */ /* 0x000fc8000000000b */
[----:B------:R-:W-:-:S04]  /*0790*/  FFMA R13, R16, R13, R12 ;  /* 0x0000000d100d7223 */ /* 0x000fc8000000000c */
[----:B------:R-:W-:-:S04]  /*07a0*/  FFMA R14, R16, R14, R13 ;  /* 0x0000000e100e7223 */ /* 0x000fc8000000000d */
[----:B-1----:R-:W-:Y:S01]  /*07b0*/  FFMA R17, R16, R15, R14 ;  /* 0x0000000f10117223 */ /* 0x002fe2000000000e */
[----:B------:R-:W-:-:S04]  /*07c0*/  UIADD3 UR5, UPT, UPT, UR5, 0x2, URZ ;  /* 0x0000000205057890 */ /* 0x000fc8000fffe0ff */
[----:B------:R-:W-:Y:S01]  /*07d0*/  UISETP.NE.AND UP0, UPT, UR5, URZ, UPT ;  /* 0x000000ff0500728c */ /* 0x000fe2000bf05270 */
[----:B------:R-:W-:Y:S01]  /*07e0*/  IADD3 R21, PT, PT, R21, 0x20, RZ ;  /* 0x0000002015157810 */ /* 0x000fe20007ffe0ff */
[----:B------:R-:W-:Y:S01]  /*07f0*/  VIADD R20, R20, 0x20 ;  /* 0x0000002014147836 */ /* 0x000fe20000000000 */
[----:B------:R-:W-:Y:S01]  /*0800*/  IADD3 R22, PT, PT, R22, 0x20, RZ ;  /* 0x0000002016167810 */ /* 0x000fe20007ffe0ff */
[----:B--2---:R-:W-:Y:S01]  /*0810*/  STS [R25], R18 ;  /* 0x0000001219007388 */ /* 0x004fe20000000800 */
[----:B------:R-:W-:Y:S06]  /*0820*/  BAR.SYNC.DEFER_BLOCKING 0x0 ;  /* 0x0000000000007b1d */ /* 0x000fec0000010000 */
[----:B------:R-:W-:Y:S04]  /*0830*/  LDS R28, [R23] ;  /* 0x00000000171c7984 */ /* 0x000fe80000000800 */
[----:B------:R-:W0:Y:S04]  /*0840*/  LDS.128 R4, [R27] ;  /* 0x000000001b047984 */ /* 0x000e280000000c00 */
[----:B------:R-:W1:Y:S04]  /*0850*/  LDS.128 R8, [R27+0x10] ;  /* 0x000010001b087984 */ /* 0x000e680000000c00 */
[----:B------:R-:W2:Y:S01]  /*0860*/  LDS.128 R12, [R27+0x20] ;  /* 0x000020001b0c7984 */ /* 0x000ea20000000c00 */
[----:B0-----:R-:W-:-:S03]  /*0870*/  FFMA R4, R28, R4, R17 ;  /* 0x000000041c047223 */ /* 0x001fc60000000011 */
[----:B------:R-:W0:Y:S01]  /*0880*/  LDS.128 R16, [R27+0x30] ;  /* 0x000030001b107984 */ /* 0x000e220000000c00 */
[----:B------:R-:W-:-:S04]  /*0890*/  FFMA R5, R28, R5, R4 ;  /* 0x000000051c057223 */ /* 0x000fc80000000004 */
[----:B------:R-:W-:-:S04]  /*08a0*/  FFMA R6, R28, R6, R5 ;  /* 0x000000061c067223 */ /* 0x000fc80000000005 */
[----:B------:R-:W-:-:S04]  /*08b0*/  FFMA R7, R28, R7, R6 ;  /* 0x000000071c077223 */ /* 0x000fc80000000006 */
[----:B-1----:R-:W-:-:S04]  /*08c0*/  FFMA R8, R28, R8, R7 ;  /* 0x000000081c087223 */ /* 0x002fc80000000007 */
[----:B------:R-:W-:-:S04]  /*08d0*/  FFMA R9, R28, R9, R8 ;  /* 0x000000091c097223 */ /* 0x000fc80000000008 */
[----:B------:R-:W-:-:S04]  /*08e0*/  FFMA R10, R28, R10, R9 ;  /* 0x0000000a1c0a7223 */ /* 0x000fc80000000009 */
[----:B------:R-:W-:-:S04]  /*08f0*/  FFMA R11, R28, R11, R10 ;  /* 0x0000000b1c0b7223 */ /* 0x000fc8000000000a */
[----:B--2---:R-:W-:-:S04]  /*0900*/  FFMA R12, R28, R12, R11 ;  /* 0x0000000c1c0c7223 */ /* 0x004fc8000000000b */
[----:B------:R-:W-:-:S04]  /*0910*/  FFMA R13, R28, R13, R12 ;  /* 0x0000000d1c0d7223 */ /* 0x000fc8000000000c */
[----:B------:R-:W-:-:S04]  /*0920*/  FFMA R14, R28, R14, R13 ;  /* 0x0000000e1c0e7223 */ /* 0x000fc8000000000d */
[----:B------:R-:W-:-:S04]  /*0930*/  FFMA R15, R28, R15, R14 ;  /* 0x0000000f1c0f7223 */ /* 0x000fc8000000000e */
[----:B0-----:R-:W-:-:S04]  /*0940*/  FFMA R16, R28, R16, R15 ;  /* 0x000000101c107223 */ /* 0x001fc8000000000f */
[----:B------:R-:W-:-:S04]  /*0950*/  FFMA R17, R28, R17, R16 ;  /* 0x000000111c117223 */ /* 0x000fc80000000010 */
[----:B------:R-:W-:-:S04]  /*0960*/  FFMA R18, R28, R18, R17 ;  /* 0x000000121c127223 */ /* 0x000fc80000000011 */
[----:B------:R-:W-:Y:S01]  /*0970*/  FFMA R13, R28, R19, R18 ;  /* 0x000000131c0d7223 */ /* 0x000fe20000000012 */
[----:B------:R-:W-:Y:S06]  /*0980*/  BAR.SYNC.DEFER_BLOCKING 0x0 ;  /* 0x0000000000007b1d */ /* 0x000fec0000010000 */
[----:B------:R-:W-:Y:S05]  /*0990*/  BRA.U UP0, `(.L_x_2) ;  /* 0xfffffff900347547 */ /* 0x000fea000b83ffff */
[----:B------:R-:W-:-:S07]  /*09a0*/  IADD3 R10, PT, PT, R21, -0x10, RZ ;  /* 0xfffffff0150a7810 */ /* 0x000fce0007ffe0ff */
.L_x_1:
[----:B------:R-:W-:-:S04]  /*09b0*/  UIADD3 UR5, UPT, UPT, UR7, -0x1, URZ ;  /* 0xffffffff07057890 */ /* 0x000fc8000fffe0ff */
[----:B------:R-:W-:-:S09]  /*09c0*/  ULOP3.LUT UP0, URZ, UR5, 0x10, URZ, 0xc0, !UPT ;  /* 0x0000001005ff7892 */ /* 0x000fd2000f80c0ff */
[----:B------:R-:W-:Y:S05]  /*09d0*/  BRA.U UP0, `(.L_x_0) ;  /* 0x0000000100ec7547 */ /* 0x000fea000b800000 */
[----:B------:R-:W0:Y:S01]  /*09e0*/  S2R R17, SR_TID.X ;  /* 0x0000000000117919 */ /* 0x000e220000002100 */
[----:B------:R-:W1:Y:S01]  /*09f0*/  LDCU UR5, c[0x0][0x394] ;  /* 0x00007280ff0577ac */ /* 0x000e620008000800 */
[-C--:B------:R-:W-:Y:S01]  /*0a00*/  IADD3 R15, PT, PT, R0, R10.reuse, RZ ;  /* 0x0000000a000f7210 */ /* 0x080fe20007ffe0ff */
[----:B------:R-:W-:Y:S01]  /*0a10*/  HFMA2 R22, -RZ, RZ, 0, 0 ;  /* 0x00000000ff167431 */ /* 0x000fe200000001ff */
[----:B------:R-:W-:Y:S01]  /*0a20*/  IADD3 R10, PT, PT, R3, R10, RZ ;  /* 0x0000000a030a7210 */ /* 0x000fe20007ffe0ff */
[----:B------:R-:W2:Y:S03]  /*0a30*/  LDCU.64 UR8, c[0x0][0x380] ;  /* 0x00007000ff0877ac */ /* 0x000ea60008000a00 */
[----:B------:R-:W-:Y:S01]  /*0a40*/  ISETP.GE.U32.AND P0, PT, R10, UR7, PT ;  /* 0x000000070a007c0c */ /* 0x000fe2000bf06070 */
[----:B------:R-:W3:Y:S03]  /*0a50*/  LDCU.64 UR12, c[0x0][0x388] ;  /* 0x00007100ff0c77ac */ /* 0x000ee60008000a00 */
[----:B-1----:R-:W-:-:S02]  /*0a60*/  ISETP.GE.U32.AND.EX P0, PT, RZ, UR5, PT, P0 ;  /* 0x00000005ff007c0c */ /* 0x002fc4000bf06100 */
[----:B--2---:R-:W-:-:S04]  /*0a70*/  ISETP.GE.U32.AND P3, PT, R26, UR8, PT ;  /* 0x000000081a007c0c */ /* 0x004fc8000bf66070 */
[----:B------:R-:W-:Y:S01]  /*0a80*/  ISETP.GE.U32.OR.EX P0, PT, RZ, UR9, P0, P3 ;  /* 0x00000009ff007c0c */ /* 0x000fe20008706530 */
[----:B0-----:R-:W-:-:S05]  /*0a90*/  IMAD R8, R2, 0x10, R17 ;  /* 0x0000001002087824 */ /* 0x001fca00078e0211 */
[----:B------:R-:W-:Y:S02]  /*0aa0*/  ISETP.GT.U32.AND P1, PT, R8, R15, PT ;  /* 0x0000000f0800720c */ /* 0x000fe40003f24070 */
[----:B------:R-:W-:-:S05]  /*0ab0*/  SHF.R.S32.HI R9, RZ, 0x1f, R8 ;  /* 0x0000001fff097819 */ /* 0x000fca0000011408 */
[----:B------:R-:W0:Y:S01]  /*0ac0*/  @!P0 LDC.64 R4, c[0x0][0x398] ;  /* 0x0000e600ff048b82 */ /* 0x000e220000000a00 */
[----:B------:R-:W-:Y:S02]  /*0ad0*/  @!P0 MOV R11, RZ ;  /* 0x000000ff000b8202 */ /* 0x000fe40000000f00 */
[----:B------:R-:W-:Y:S01]  /*0ae0*/  ISETP.GT.U32.AND.EX P1, PT, R9, RZ, PT, P1 ;  /* 0x000000ff0900720c */ /* 0x000fe20003f24110 */
[----:B------:R-:W-:-:S03]  /*0af0*/  @!P0 IMAD.WIDE.U32 R10, R26, UR7, R10 ;  /* 0x000000071a0a8c25 */ /* 0x000fc6000f8e000a */
[----:B------:R-:W-:Y:S01]  /*0b00*/  SEL R0, R8, R15, P1 ;  /* 0x0000000f08007207 */ /* 0x000fe20000800000 */
[----:B------:R-:W-:-:S03]  /*0b10*/  @!P0 IMAD R3, R26, UR5, R11 ;  /* 0x000000051a038c24 */ /* 0x000fc6000f8e020b */
[----:B---3--:R-:W-:Y:S02]  /*0b20*/  ISETP.GE.U32.AND P2, PT, R0, UR12, PT ;  /* 0x0000000c00007c0c */ /* 0x008fe4000bf46070 */
[----:B------:R-:W-:-:S04]  /*0b30*/  SEL R0, R9, RZ, P1 ;  /* 0x000000ff09007207 */ /* 0x000fc80000800000 */
[----:B------:R-:W-:Y:S02]  /*0b40*/  ISETP.GE.U32.AND.EX P1, PT, R0, UR13, PT, P2 ;  /* 0x0000000d00007c0c */ /* 0x000fe4000bf26120 */
[----:B0-----:R-:W-:-:S04]  /*0b50*/  @!P0 LEA R20, P2, R10, R4, 0x2 ;  /* 0x000000040a148211 */ /* 0x001fc800078410ff */
[----:B------:R-:W-:Y:S01]  /*0b60*/  @!P0 LEA.HI.X R21, R10, R5, R3, 0x2, P2 ;  /* 0x000000050a158211 */ /* 0x000fe200010f1403 */
[----:B------:R-:W-:-:S06]  /*0b70*/  IMAD.MOV.U32 R3, RZ, RZ, RZ ;  /* 0x000000ffff037224 */ /* 0x000fcc00078e00ff */
[----:B------:R-:W0:Y:S01]  /*0b80*/  @!P1 LDC.64 R6, c[0x0][0x3a0] ;  /* 0x0000e800ff069b82 */ /* 0x000e220000000a00 */
[----:B------:R-:W-:-:S04]  /*0b90*/  @!P1 IMAD.WIDE.U32 R8, R15, UR12, R8 ;  /* 0x0000000c0f089c25 */ /* 0x000fc8000f8e0008 */
[----:B------:R-:W-:Y:S01]  /*0ba0*/  @!P1 IMAD R0, R15, UR13, R9 ;  /* 0x0000000d0f009c24 */ /* 0x000fe2000f8e0209 */
[----:B------:R-:W2:Y:S01]  /*0bb0*/  @!P0 LDG.E.CONSTANT R3, desc[UR10][R20.64] ;  /* 0x0000000a14038981 */ /* 0x000ea2000c1e9900 */
[----:B0-----:R-:W-:-:S04]  /*0bc0*/  @!P1 LEA R14, P3, R8, R6, 0x2 ;  /* 0x00000006080e9211 */ /* 0x001fc800078610ff */
[----:B------:R-:W-:-:S05]  /*0bd0*/  @!P1 LEA.HI.X R15, R8, R7, R0, 0x2, P3 ;  /* 0x00000007080f9211 */ /* 0x000fca00018f1400 */
[----:B------:R-:W3:Y:S01]  /*0be0*/  @!P1 LDG.E.CONSTANT R22, desc[UR10][R14.64] ;  /* 0x0000000a0e169981 */ /* 0x000ee2000c1e9900 */
[----:B------:R-:W-:-:S03]  /*0bf0*/  LEA R27, R17, UR4, 0x6 ;  /* 0x00000004111b7c11 */ /* 0x000fc6000f8e30ff */
[----:B--2---:R-:W-:Y:S04]  /*0c00*/  STS [R24], R3 ;  /* 0x0000000318007388 */ /* 0x004fe80000000800 */
[----:B---3--:R-:W-:Y:S01]  /*0c10*/  STS [R25], R22 ;  /* 0x0000001619007388 */ /* 0x008fe20000000800 */
        /* <DEDUP_REMOVED lines=23> */
.L_x_0:
[----:B------:R-:W0:Y:S01]  /*0d90*/  S2R R3, SR_TID.X ;  /* 0x0000000000037919 */ /* 0x000e220000002100 */
[----:B------:R-:W1:Y:S02]  /*0da0*/  LDCU.128 UR4, c[0x0][0x380] ;  /* 0x00007000ff0477ac */ /* 0x000e640008000c00 */
[----:B-1----:R-:W-:Y:S02]  /*0db0*/  ISETP.GE.U32.AND P1, PT, R26, UR4, PT ;  /* 0x000000041a007c0c */ /* 0x002fe4000bf26070 */
[----:B0-----:R-:W-:-:S04]  /*0dc0*/  LEA R2, R2, R3, 0x4 ;  /* 0x0000000302027211 */ /* 0x001fc800078e20ff */
[----:B------:R-:W-:Y:S02]  /*0dd0*/  ISETP.GE.U32.AND P0, PT, R2, UR6, PT ;  /* 0x0000000602007c0c */ /* 0x000fe4000bf06070 */
[----:B------:R-:W-:-:S04]  /*0de0*/  SHF.R.S32.HI R3, RZ, 0x1f, R2 ;  /* 0x0000001fff037819 */ /* 0x000fc80000011402 */
[----:B------:R-:W-:-:S04]  /*0df0*/  ISETP.GE.U32.AND.EX P0, PT, R3, UR7, PT, P0 ;  /* 0x0000000703007c0c */ /* 0x000fc8000bf06100 */
[----:B------:R-:W-:-:S13]  /*0e00*/  ISETP.GE.U32.OR.EX P0, PT, RZ, UR5, P0, P1 ;  /* 0x00000005ff007c0c */ /* 0x000fda0008706510 */
[----:B------:R-:W-:Y:S05]  /*0e10*/  @P0 EXIT ;  /* 0x000000000000094d */ /* 0x000fea0003800000 */
[----:B------:R-:W0:Y:S01]  /*0e20*/  LDCU.64 UR4, c[0x0][0x3a8] ;  /* 0x00007500ff0477ac */ /* 0x000e220008000a00 */
[----:B------:R-:W-:-:S04]  /*0e30*/  IMAD.WIDE.U32 R2, R26, UR6, R2 ;  /* 0x000000061a027c25 */ /* 0x000fc8000f8e0002 */
[----:B------:R-:W-:Y:S01]  /*0e40*/  IMAD R3, R26, UR7, R3 ;  /* 0x000000071a037c24 */ /* 0x000fe2000f8e0203 */
[----:B0-----:R-:W-:-:S04]  /*0e50*/  LEA R4, P0, R2, UR4, 0x2 ;  /* 0x0000000402047c11 */ /* 0x001fc8000f8010ff */
[----:B------:R-:W-:-:S05]  /*0e60*/  LEA.HI.X R5, R2, UR5, R3, 0x2, P0 ;  /* 0x0000000502057c11 */ /* 0x000fca00080f1403 */
[----:B------:R-:W-:Y:S01]  /*0e70*/  STG.E desc[UR10][R4.64], R13 ;  /* 0x0000000d04007986 */ /* 0x000fe2000c10190a */
[----:B------:R-:W-:Y:S05]  /*0e80*/  EXIT ;  /* 0x000000000000794d */ /* 0x000fea0003800000 */
.L_x_3:
[----:B------:R-:W-:-:S00]  /*0e90*/  BRA `(.L_x_3) ;  /* 0xfffffffc00fc7947 */ /* 0x000fc0000383ffff */
[----:B------:R-:W-:-:S00]  /*0ea0*/  NOP ;  /* 0x0000000000007918 */ /* 0x000fc00000000000 */
        /* <DEDUP_REMOVED lines=13> */
.L_x_11:


//--------------------- .text._Z6matmulmmmPfS_S_  --------------------------
	.section	.text._Z6matmulmmmPfS_S_,"ax",@progbits
	.align	128
        .global         _Z6matmulmmmPfS_S_
        .type           _Z6matmulmmmPfS_S_,@function
        .size           _Z6matmulmmmPfS_S_,(.L_x_12 - _Z6matmulmmmPfS_S_)
        .other          _Z6matmulmmmPfS_S_,@"STO_CUDA_ENTRY STV_DEFAULT"
_Z6matmulmmmPfS_S_:
.text._Z6matmulmmmPfS_S_:
[----:B------:R-:W-:Y:S01]  /*0000*/  LDC R1, c[0x0][0x37c] ;  /* 0x0000df00ff017b82 */ /* 0x000fe20000000800 */
[----:B------:R-:W0:Y:S01]  /*0010*/  S2R R6, SR_CTAID.X ;  /* 0x0000000000067919 */ /* 0x000e220000002500 */
[----:B------:R-:W1:Y:S06]  /*0020*/  LDCU UR4, c[0x0][0x364] ;  /* 0x00006c80ff0477ac */ /* 0x000e6c0008000800 */
[----:B------:R-:W2:Y:S01]  /*0030*/  LDC.64 R8, c[0x0][0x388] ;  /* 0x0000e200ff087b82 */ /* 0x000ea20000000a00 */
[----:B------:R-:W-:Y:S01]  /*0040*/  BSSY.RECONVERGENT B0, `(.L_x_4) ;  /* 0x00000bb000007945 */ /* 0x000fe20003800200 */
[----:B------:R-:W0:Y:S01]  /*0050*/  S2R R7, SR_TID.X ;  /* 0x0000000000077919 */ /* 0x000e220000002100 */
[----:B------:R-:W0:Y:S01]  /*0060*/  LDCU UR5, c[0x0][0x360] ;  /* 0x00006c00ff0577ac */ /* 0x000e220008000800 */
[----:B------:R-:W1:Y:S01]  /*0070*/  S2R R19, SR_CTAID.Y ;  /* 0x0000000000137919 */ /* 0x000e620000002600 */
[----:B------:R-:W3:Y:S03]  /*0080*/  LDCU.64 UR12, c[0x0][0x390] ;  /* 0x00007200ff0c77ac */ /* 0x000ee60008000a00 */
[----:B------:R-:W4:Y:S01]  /*0090*/  LDC.64 R2, c[0x0][0x380] ;  /* 0x0000e000ff027b82 */ /* 0x000f220000000a00 */
[----:B------:R-:W1:Y:S01]  /*00a0*/  S2R R0, SR_TID.Y ;  /* 0x0000000000007919 */ /* 0x000e620000002200 */
[----:B------:R-:W0:Y:S01]  /*00b0*/  LDCU.64 UR8, c[0x0][0x358] ;  /* 0x00006b00ff0877ac */ /* 0x000e220008000a00 */
[----:B---3--:R-:W-:Y:S01]  /*00c0*/  ISETP.EQ.U32.AND P0, PT, RZ, UR12, PT ;  /* 0x0000000cff007c0c */ /* 0x008fe2000bf02070 */
[----:B0-----:R-:W-:-:S05]  /*00d0*/  IMAD R6, R6, UR5, R7 ;  /* 0x0000000506067c24 */ /* 0x001fca000f8e0207 */
[----:B------:R-:W-:Y:S02]  /*00e0*/  SHF.R.S32.HI R7, RZ, 0x1f, R6 ;  /* 0x0000001fff077819 */ /* 0x000fe40000011406 */
[----:B--2---:R-:W-:Y:S01]  /*00f0*/  ISETP.GE.U32.AND P2, PT, R6, R8, PT ;  /* 0x000000080600720c */ /* 0x004fe20003f46070 */
[----:B-1----:R-:W-:Y:S02]  /*0100*/  IMAD R19, R19, UR4, R0 ;  /* 0x0000000413137c24 */ /* 0x002fe4000f8e0200 */
[----:B------:R-:W-:Y:S01]  /*0110*/  IMAD.MOV.U32 R0, RZ, RZ, RZ ;  /* 0x000000ffff007224 */ /* 0x000fe200078e00ff */
[----:B------:R-:W-:Y:S02]  /*0120*/  ISETP.GE.U32.AND.EX P2, PT, R7, R9, PT, P2 ;  /* 0x000000090700720c */ /* 0x000fe40003f46120 */
[----:B----4-:R-:W-:-:S04]  /*0130*/  ISETP.GE.U32.AND P1, PT, R19, R2, PT ;  /* 0x000000021300720c */ /* 0x010fc80003f26070 */
[----:B------:R-:W-:-:S04]  /*0140*/  ISETP.GE.U32.OR.EX P1, PT, RZ, R3, P2, P1 ;  /* 0x00000003ff00720c */ /* 0x000fc80001726510 */
[----:B------:R-:W-:-:S13]  /*0150*/  ISETP.EQ.OR.EX P0, PT, RZ, UR13, P1, P0 ;  /* 0x0000000dff007c0c */ /* 0x000fda0008f02700 */
[----:B------:R-:W-:Y:S05]  /*0160*/  @P0 BRA `(.L_x_5) ;  /* 0x0000000800a00947 */ /* 0x000fea0003800000 */
[----:B------:R-:W-:Y:S02]  /*0170*/  UIADD3 UR4, UP0, UPT, UR12, -0x1, URZ ;  /* 0xffffffff0c047890 */ /* 0x000fe4000ff1e0ff */
[C---:B------:R-:W-:Y:S01]  /*0180*/  IMAD.WIDE.U32 R4, R19.reuse, UR12, RZ ;  /* 0x0000000c13047c25 */ /* 0x040fe2000f8e00ff */
[----:B------:R-:W-:Y:S02]  /*0190*/  ULOP3.LUT UR10, UR12, 0x7, URZ, 0xc0, !UPT ;  /* 0x000000070c0a7892 */ /* 0x000fe4000f8ec0ff */
[----:B------:R-:W-:Y:S01]  /*01a0*/  UIADD3.X UR5, UPT, UPT, UR13, -0x1, URZ, UP0, !UPT ;  /* 0xffffffff0d057890 */ /* 0x000fe200087fe4ff */
[----:B------:R-:W-:Y:S01]  /*01b0*/  IMAD.MOV.U32 R0, RZ, RZ, RZ ;  /* 0x000000ffff007224 */ /* 0x000fe200078e00ff */
[----:B------:R-:W-:Y:S01]  /*01c0*/  UISETP.GE.U32.AND UP1, UPT, UR4, 0x7, UPT ;  /* 0x000000070400788c */ /* 0x000fe2000bf26070 */
[----:B------:R-:W-:Y:S01]  /*01d0*/  IMAD R23, R19, UR13, R5 ;  /* 0x0000000d13177c24 */ /* 0x000fe2000f8e0205 */
[----:B------:R-:W-:Y:S02]  /*01e0*/  UISETP.NE.U32.AND UP0, UPT, UR10, URZ, UPT ;  /* 0x000000ff0a00728c */ /* 0x000fe4000bf05070 */
[----:B------:R-:W-:-:S02]  /*01f0*/  UISETP.GE.U32.AND.EX UP1, UPT, UR5, URZ, UPT, UP1 ;  /* 0x000000ff0500728c */ /* 0x000fc4000bf26110 */
[----:B------:R-:W-:Y:S01]  /*0200*/  UISETP.NE.AND.EX UP0, UPT, URZ, URZ, UPT, UP0 ;  /* 0x000000ffff00728c */ /* 0x000fe2000bf05300 */
[----:B------:R-:W-:Y:S01]  /*0210*/  UMOV UR4, URZ ;  /* 0x000000ff00047c82 */ /* 0x000fe20008000000 */
[----:B------:R-:W-:-:S05]  /*0220*/  UMOV UR5, URZ ;  /* 0x000000ff00057c82 */ /* 0x000fca0008000000 */
[----:B------:R-:W-:Y:S05]  /*0230*/  BRA.U !UP1, `(.L_x_6) ;  /* 0x0000000509007547 */ /* 0x000fea000b800000 */
[----:B------:R-:W0:Y:S01]  /*0240*/  LDCU.64 UR14, c[0x0][0x398] ;  /* 0x00007300ff0e77ac */ /* 0x000e220008000a00 */
[C-C-:B------:R-:W-:Y:S01]  /*0250*/  SHF.L.U64.HI R18, R8.reuse, 0x5, R9.reuse ;  /* 0x0000000508127819 */ /* 0x140fe20000010209 */
[----:B------:R-:W-:Y:S01]  /*0260*/  IMAD.MOV.U32 R0, RZ, RZ, RZ ;  /* 0x000000ffff007224 */ /* 0x000fe200078e00ff */
[C---:B------:R-:W-:Y:S01]  /*0270*/  SHF.L.U64.HI R25, R8.reuse, 0x2, R9 ;  /* 0x0000000208197819 */ /* 0x040fe20000010209 */
[----:B------:R-:W1:Y:S01]  /*0280*/  LDCU.64 UR6, c[0x0][0x3a0] ;  /* 0x00007400ff0677ac */ /* 0x000e620008000a00 */
[----:B------:R-:W-:Y:S01]  /*0290*/  IMAD.SHL.U32 R27, R8, 0x4, RZ ;  /* 0x00000004081b7824 */ /* 0x000fe200078e00ff */
[----:B------:R-:W2:Y:S01]  /*02a0*/  LDCU UR5, c[0x0][0x394] ;  /* 0x00007280ff0577ac */ /* 0x000ea20008000800 */
[----:B------:R-:W-:Y:S01]  /*02b0*/  ULOP3.LUT UR4, UR12, 0xfffffff8, URZ, 0xc0, !UPT ;  /* 0xfffffff80c047892 */ /* 0x000fe2000f8ec0ff */
[----:B0-----:R-:W-:-:S04]  /*02c0*/  LEA R2, P1, R4, UR14, 0x2 ;  /* 0x0000000e04027c11 */ /* 0x001fc8000f8210ff */
[----:B------:R-:W-:Y:S02]  /*02d0*/  LEA.HI.X R11, R4, UR15, R23, 0x2, P1 ;  /* 0x0000000f040b7c11 */ /* 0x000fe400088f1417 */
[----:B------:R-:W-:Y:S02]  /*02e0*/  IADD3 R2, P1, PT, R2, 0x10, RZ ;  /* 0x0000001002027810 */ /* 0x000fe40007f3e0ff */
[C---:B-1----:R-:W-:Y:S01]  /*02f0*/  LEA R20, P0, R6.reuse, UR6, 0x2 ;  /* 0x0000000606147c11 */ /* 0x042fe2000f8010ff */
[----:B------:R-:W-:Y:S01]  /*0300*/  UMOV UR6, UR4 ;  /* 0x0000000400067c82 */ /* 0x000fe20008000000 */
[----:B------:R-:W-:Y:S02]  /*0310*/  IADD3.X R11, PT, PT, RZ, R11, RZ, P1, !PT ;  /* 0x0000000bff0b7210 */ /* 0x000fe40000ffe4ff */
[----:B------:R-:W-:Y:S01]  /*0320*/  LEA.HI.X R21, R6, UR7, R7, 0x2, P0 ;  /* 0x0000000706157c11 */ /* 0x000fe200080f1407 */
[----:B--2---:R-:W-:-:S08]  /*0330*/  UMOV UR7, UR5 ;  /* 0x0000000500077c82 */ /* 0x004fd00008000000 */
.L_x_7:
[-C--:B------:R-:W-:Y:S01]  /*0340*/  IADD3 R28, P0, PT, R20, R27.reuse, RZ ;  /* 0x0000001b141c7210 */ /* 0x080fe20007f1e0ff */
[----:B------:R-:W-:Y:S01]  /*0350*/  IMAD.MOV.U32 R10, RZ, RZ, R2 ;  /* 0x000000ffff0a7224 */ /* 0x000fe200078e0002 */
[----:B------:R-:W2:Y:S03]  /*0360*/  LDG.E R3, desc[UR8][R20.64] ;  /* 0x0000000814037981 */ /* 0x000ea6000c1e1900 */
[--C-:B------:R-:W-:Y:S01]  /*0370*/  IMAD.X R29, R21, 0x1, R25.reuse, P0 ;  /* 0x00000001151d7824 */ /* 0x100fe200000e0619 */
[-C--:B------:R-:W-:Y:S01]  /*0380*/  IADD3 R14, P0, PT, R28, R27.reuse, RZ ;  /* 0x0000001b1c0e7210 */ /* 0x080fe20007f1e0ff */
[----:B------:R-:W2:Y:S04]  /*0390*/  LDG.E R16, desc[UR8][R10.64+-0x10] ;  /* 0xfffff0080a107981 */ /* 0x000ea8000c1e1900 */
[----:B------:R-:W-:Y:S01]  /*03a0*/  IMAD.X R15, R29, 0x1, R25, P0 ;  /* 0x000000011d0f7824 */ /* 0x000fe200000e0619 */
[----:B------:R-:W3:Y:S04]  /*03b0*/  LDG.E R17, desc[UR8][R28.64] ;  /* 0x000000081c117981 */ /* 0x000ee8000c1e1900 */
[----:B------:R-:W3:Y:S04]  /*03c0*/  LDG.E R24, desc[UR8][R10.64+-0xc] ;  /* 0xfffff4080a187981 */ /* 0x000ee8000c1e1900 */
[----:B------:R0:W4:Y:S04]  /*03d0*/  LDG.E R22, desc[UR8][R14.64] ;  /* 0x000000080e167981 */ /* 0x000128000c1e1900 */
[----:B------:R-:W4:Y:S01]  /*03e0*/  LDG.E R29, desc[UR8][R10.64+-0x8] ;  /* 0xfffff8080a1d7981 */ /* 0x000f22000c1e1900 */
[----:B------:R-:W-:-:S03]  /*03f0*/  IADD3 R12, P0, PT, R14, R27, RZ ;  /* 0x0000001b0e0c7210 */ /* 0x000fc60007f1e0ff */
[----:B------:R-:W5:Y:S01]  /*0400*/  LDG.E R26, desc[UR8][R10.64+0x8] ;  /* 0x000008080a1a7981 */ /* 0x000f62000c1e1900 */
[----:B------:R-:W-:Y:S02]  /*0410*/  IADD3.X R13, PT, PT, R15, R25, RZ, P0, !PT ;  /* 0x000000190f0d7210 */ /* 0x000fe400007fe4ff */
[----:B------:R-:W-:-:S03]  /*0420*/  IADD3 R2, P0, PT, R12, R27, RZ ;  /* 0x0000001b0c027210 */ /* 0x000fc60007f1e0ff */
[----:B------:R-:W5:Y:S01]  /*0430*/  LDG.E R12, desc[UR8][R12.64] ;  /* 0x000000080c0c7981 */ /* 0x000f62000c1e1900 */
[----:B--2---:R-:W-:Y:S01]  /*0440*/  FFMA R0, R16, R3, R0 ;  /* 0x0000000310007223 */ /* 0x004fe20000000000 */
[--C-:B------:R-:W-:Y:S01]  /*0450*/  IMAD.X R3, R13, 0x1, R25.reuse, P0 ;  /* 0x000000010d037824 */ /* 0x100fe200000e0619 */
[----:B------:R-:W-:Y:S01]  /*0460*/  IADD3 R16, P0, PT, R2, R27, RZ ;  /* 0x0000001b02107210 */ /* 0x000fe20007f1e0ff */
[----:B------:R-:W2:Y:S04]  /*0470*/  LDG.E R13, desc[UR8][R10.64] ;  /* 0x000000080a0d7981 */ /* 0x000ea8000c1e1900 */
[----:B------:R-:W2:Y:S01]  /*0480*/  LDG.E R2, desc[UR8][R2.64] ;  /* 0x0000000802027981 */ /* 0x000ea2000c1e1900 */
[----:B---3--:R-:W-:Y:S01]  /*0490*/  FFMA R0, R24, R17, R0 ;  /* 0x0000001118007223 */ /* 0x008fe20000000000 */
[----:B------:R-:W-:Y:S01]  /*04a0*/  IMAD.X R17, R3, 0x1, R25, P0 ;  /* 0x0000000103117824 */ /* 0x000fe200000e0619 */
[----:B0-----:R-:W-:Y:S01]  /*04b0*/  IADD3 R14, P0, PT, R16, R27, RZ ;  /* 0x0000001b100e7210 */ /* 0x001fe20007f1e0ff */
[----:B------:R-:W3:Y:S01]  /*04c0*/  LDG.E R24, desc[UR8][R10.64+0x4] ;  /* 0x000004080a187981 */ /* 0x000ee2000c1e1900 */
[----:B----4-:R-:W-:-:S03]  /*04d0*/  FFMA R22, R29, R22, R0 ;  /* 0x000000161d167223 */ /* 0x010fc60000000000 */
[----:B------:R-:W3:Y:S04]  /*04e0*/  LDG.E R16, desc[UR8][R16.64] ;  /* 0x0000000810107981 */ /* 0x000ee8000c1e1900 */
[----:B------:R-:W5:Y:S01]  /*04f0*/  LDG.E R0, desc[UR8][R10.64+-0x4] ;  /* 0xfffffc080a007981 */ /* 0x000f62000c1e1900 */
[----:B------:R-:W-:Y:S01]  /*0500*/  IMAD.X R15, R17, 0x1, R25, P0 ;  /* 0x00000001110f7824 */ /* 0x000fe200000e0619 */
[----:B------:R-:W-:Y:S02]  /*0510*/  IADD3 R28, P0, PT, R14, R27, RZ ;  /* 0x0000001b0e1c7210 */ /* 0x000fe40007f1e0ff */
[----:B------:R0:W4:Y:S02]  /*0520*/  LDG.E R3, desc[UR8][R10.64+0xc] ;  /* 0x00000c080a037981 */ /* 0x000124000c1e1900 */
[----:B------:R-:W-:-:S02]  /*0530*/  IADD3.X R29, PT, PT, R15, R25, RZ, P0, !PT ;  /* 0x000000190f1d7210 */ /* 0x000fc400007fe4ff */
[----:B------:R-:W4:Y:S04]  /*0540*/  LDG.E R14, desc[UR8][R14.64] ;  /* 0x000000080e0e7981 */ /* 0x000f28000c1e1900 */
[----:B------:R-:W4:Y:S01]  /*0550*/  LDG.E R28, desc[UR8][R28.64] ;  /* 0x000000081c1c7981 */ /* 0x000f22000c1e1900 */
[----:B------:R-:W-:-:S04]  /*0560*/  UIADD3 UR6, UP1, UPT, UR6, -0x8, URZ ;  /* 0xfffffff806067890 */ /* 0x000fc8000ff3e0ff */
[----:B------:R-:W-:Y:S02]  /*0570*/  UIADD3.X UR7, UPT, UPT, UR7, -0x1, URZ, UP1, !UPT ;  /* 0xffffffff07077890 */ /* 0x000fe40008ffe4ff */
[----:B------:R-:W-:-:S04]  /*0580*/  UISETP.NE.U32.AND UP1, UPT, UR6, URZ, UPT ;  /* 0x000000ff0600728c */ /* 0x000fc8000bf25070 */
[----:B------:R-:W-:Y:S01]  /*0590*/  UISETP.NE.AND.EX UP1, UPT, UR7, URZ, UPT, UP1 ;  /* 0x000000ff0700728c */ /* 0x000fe2000bf25310 */
[----:B------:R-:W-:-:S05]  /*05a0*/  LEA R20, P0, R8, R20, 0x5 ;  /* 0x0000001408147211 */ /* 0x000fca00078028ff */
[----:B------:R-:W-:Y:S02]  /*05b0*/  IMAD.X R21, R21, 0x1, R18, P0 ;  /* 0x0000000115157824 */ /* 0x000fe400000e0612 */
[----:B-----5:R-:W-:-:S04]  /*05c0*/  FFMA R0, R0, R12, R22 ;  /* 0x0000000c00007223 */ /* 0x020fc80000000016 */
[----:B--2---:R-:W-:Y:S01]  /*05d0*/  FFMA R13, R13, R2, R0 ;  /* 0x000000020d0d7223 */ /* 0x004fe20000000000 */
[----:B------:R-:W-:-:S03]  /*05e0*/  IADD3 R2, P1, PT, R10, 0x20, RZ ;  /* 0x000000200a027810 */ /* 0x000fc60007f3e0ff */
[----:B---3--:R-:W-:-:S04]  /*05f0*/  FFMA R13, R24, R16, R13 ;  /* 0x00000010180d7223 */ /* 0x008fc8000000000d */
[----:B----4-:R-:W-:Y:S01]  /*0600*/  FFMA R14, R26, R14, R13 ;  /* 0x0000000e1a0e7223 */ /* 0x010fe2000000000d */
[----:B0-----:R-:W-:-:S03]  /*0610*/  IMAD.X R11, RZ, RZ, R11, P1 ;  /* 0x000000ffff0b7224 */ /* 0x001fc600008e060b */
[----:B------:R-:W-:Y:S01]  /*0620*/  FFMA R0, R3, R28, R14 ;  /* 0x0000001c03007223 */ /* 0x000fe2000000000e */
[----:B------:R-:W-:Y:S06]  /*0630*/  BRA.U UP1, `(.L_x_7) ;  /* 0xfffffffd01407547 */ /* 0x000fec000b83ffff */
.L_x_6:
[----:B------:R-:W-:Y:S05]  /*0640*/  BRA.U !UP0, `(.L_x_5) ;  /* 0x0000000508687547 */ /* 0x000fea000b800000 */
[----:B------:R-:W-:Y:S02]  /*0650*/  UISETP.GE.U32.AND UP1, UPT, UR10, 0x4, UPT ;  /* 0x000000040a00788c */ /* 0x000fe4000bf26070 */
[----:B------:R-:W-:Y:S02]  /*0660*/  ULOP3.LUT UR7, UR12, 0x3, URZ, 0xc0, !UPT ;  /* 0x000000030c077892 */ /* 0x000fe4000f8ec0ff */
[----:B------:R-:W-:Y:S02]  /*0670*/  UISETP.GE.U32.AND.EX UP1, UPT, URZ, URZ, UPT, UP1 ;  /* 0x000000ffff00728c */ /* 0x000fe4000bf26110 */
[----:B------:R-:W-:-:S04]  /*0680*/  UISETP.NE.U32.AND UP0, UPT, UR7, URZ, UPT ;  /* 0x000000ff0700728c */ /* 0x000fc8000bf05070 */
[----:B------:R-:W-:-:S03]  /*0690*/  UISETP.NE.AND.EX UP0, UPT, URZ, URZ, UPT, UP0 ;  /* 0x000000ffff00728c */ /* 0x000fc6000bf05300 */
[----:B------:R-:W-:Y:S08]  /*06a0*/  BRA.U !UP1, `(.L_x_8) ;  /* 0x00000001098c7547 */ /* 0x000ff0000b800000 */
[----:B------:R-:W0:Y:S01]  /*06b0*/  LDCU.64 UR14, c[0x0][0x3a0] ;  /* 0x00007400ff0e77ac */ /* 0x000e220008000a00 */
[C---:B------:R-:W-:Y:S02]  /*06c0*/  IMAD R10, R8.reuse, UR5, RZ ;  /* 0x00000005080a7c24 */ /* 0x040fe4000f8e02ff */
[----:B------:R-:W-:Y:S01]  /*06d0*/  IMAD.WIDE.U32 R2, R8, UR4, R6 ;  /* 0x0000000408027c25 */ /* 0x000fe2000f8e0006 */
[----:B------:R-:W1:Y:S03]  /*06e0*/  LDCU.64 UR10, c[0x0][0x398] ;  /* 0x00007300ff0a77ac */ /* 0x000e660008000a00 */
[----:B------:R-:W-:Y:S01]  /*06f0*/  IMAD R11, R9, UR4, R10 ;  /* 0x00000004090b7c24 */ /* 0x000fe2000f8e020a */
[----:B------:R-:W-:Y:S01]  /*0700*/  IADD3 R10, P0, PT, R4, UR4, RZ ;  /* 0x00000004040a7c10 */ /* 0x000fe2000ff1e0ff */
[----:B------:R-:W-:-:S04]  /*0710*/  IMAD.WIDE.U32 R12, R8, 0x4, RZ ;  /* 0x00000004080c7825 */ /* 0x000fc800078e00ff */
[----:B------:R-:W-:Y:S01]  /*0720*/  IMAD.IADD R3, R3, 0x1, R11 ;  /* 0x0000000103037824 */ /* 0x000fe200078e020b */
[----:B------:R-:W-:Y:S02]  /*0730*/  SHF.L.U32 R11, R9, 0x2, RZ ;  /* 0x00000002090b7819 */ /* 0x000fe400000006ff */
[----:B0-----:R-:W-:-:S03]  /*0740*/  LEA R20, P1, R2, UR14, 0x2 ;  /* 0x0000000e02147c11 */ /* 0x001fc6000f8210ff */
[----:B------:R-:W-:Y:S01]  /*0750*/  IMAD.IADD R13, R13, 0x1, R11 ;  /* 0x000000010d0d7824 */ /* 0x000fe200078e020b */
[----:B------:R-:W-:Y:S02]  /*0760*/  LEA.HI.X R21, R2, UR15, R3, 0x2, P1 ;  /* 0x0000000f02157c11 */ /* 0x000fe400088f1403 */
[----:B------:R-:W-:Y:S02]  /*0770*/  IADD3.X R3, PT, PT, R23, UR5, RZ, P0, !PT ;  /* 0x0000000517037c10 */ /* 0x000fe400087fe4ff */
[----:B-1----:R-:W-:Y:S01]  /*0780*/  LEA R2, P0, R10, UR10, 0x2 ;  /* 0x0000000a0a027c11 */ /* 0x002fe2000f8010ff */
[----:B------:R-:W2:Y:S01]  /*0790*/  LDG.E R17, desc[UR8][R20.64] ;  /* 0x0000000814117981 */ /* 0x000ea2000c1e1900 */
[-C--:B------:R-:W-:Y:S02]  /*07a0*/  IADD3 R14, P1, PT, R20, R12.reuse, RZ ;  /* 0x0000000c140e7210 */ /* 0x080fe40007f3e0ff */
[----:B------:R-:W-:Y:S02]  /*07b0*/  LEA.HI.X R3, R10, UR11, R3, 0x2, P0 ;  /* 0x0000000b0a037c11 */ /* 0x000fe400080f1403 */
[----:B------:R-:W-:Y:S01]  /*07c0*/  IADD3 R10, P0, PT, R14, R12, RZ ;  /* 0x0000000c0e0a7210 */ /* 0x000fe20007f1e0ff */
[----:B------:R-:W-:-:S02]  /*07d0*/  IMAD.X R15, R13, 0x1, R21, P1 ;  /* 0x000000010d0f7824 */ /* 0x000fc400008e0615 */
[----:B------:R-:W2:Y:S01]  /*07e0*/  LDG.E R25, desc[UR8][R2.64] ;  /* 0x0000000802197981 */ /* 0x000ea2000c1e1900 */
[----:B------:R-:W-:Y:S01]  /*07f0*/  IADD3 R12, P1, PT, R10, R12, RZ ;  /* 0x0000000c0a0c7210 */ /* 0x000fe20007f3e0ff */
[----:B------:R-:W-:Y:S02]  /*0800*/  IMAD.X R11, R15, 0x1, R13, P0 ;  /* 0x000000010f0b7824 */ /* 0x000fe400000e060d */
[----:B------:R-:W3:Y:S04]  /*0810*/  LDG.E R14, desc[UR8][R14.64] ;  /* 0x000000080e0e7981 */ /* 0x000ee8000c1e1900 */
[----:B------:R-:W3:Y:S01]  /*0820*/  LDG.E R16, desc[UR8][R2.64+0x4] ;  /* 0x0000040802107981 */ /* 0x000ee2000c1e1900 */
[----:B------:R-:W-:-:S03]  /*0830*/  IADD3.X R13, PT, PT, R11, R13, RZ, P1, !PT ;  /* 0x0000000d0b0d7210 */ /* 0x000fc60000ffe4ff */
[----:B------:R-:W4:Y:S04]  /*0840*/  LDG.E R10, desc[UR8][R10.64] ;  /* 0x000000080a0a7981 */ /* 0x000f28000c1e1900 */
[----:B------:R-:W4:Y:S04]  /*0850*/  LDG.E R27, desc[UR8][R2.64+0x8] ;  /* 0x00000808021b7981 */ /* 0x000f28000c1e1900 */
[----:B------:R-:W5:Y:S04]  /*0860*/  LDG.E R29, desc[UR8][R2.64+0xc] ;  /* 0x00000c08021d7981 */ /* 0x000f68000c1e1900 */
[----:B------:R-:W5:Y:S01]  /*0870*/  LDG.E R12, desc[UR8][R12.64] ;  /* 0x000000080c0c7981 */ /* 0x000f62000c1e1900 */
[----:B------:R-:W-:-:S04]  /*0880*/  UIADD3 UR4, UP1, UPT, UR4, 0x4, URZ ;  /* 0x0000000404047890 */ /* 0x000fc8000ff3e0ff */
[----:B------:R-:W-:Y:S01]  /*0890*/  UIADD3.X UR5, UPT, UPT, URZ, UR5, URZ, UP1, !UPT ;  /* 0x00000005ff057290 */ /* 0x000fe20008ffe4ff */
[----:B--2---:R-:W-:-:S04]  /*08a0*/  FFMA R17, R25, R17, R0 ;  /* 0x0000001119117223 */ /* 0x004fc80000000000 */
[----:B---3--:R-:W-:-:S04]  /*08b0*/  FFMA R16, R16, R14, R17 ;  /* 0x0000000e10107223 */ /* 0x008fc80000000011 */
[----:B----4-:R-:W-:-:S04]  /*08c0*/  FFMA R16, R27, R10, R16 ;  /* 0x0000000a1b107223 */ /* 0x010fc80000000010 */
[----:B-----5:R-:W-:-:S07]  /*08d0*/  FFMA R0, R29, R12, R16 ;  /* 0x0000000c1d007223 */ /* 0x020fce0000000010 */
.L_x_8:
[----:B------:R-:W-:Y:S05]  /*08e0*/  BRA.U !UP0, `(.L_x_5) ;  /* 0x0000000108c07547 */ /* 0x000fea000b800000 */
[----:B------:R-:W-:Y:S02]  /*08f0*/  UISETP.NE.U32.AND UP1, UPT, UR7, 0x1, UPT ;  /* 0x000000010700788c */ /* 0x000fe4000bf25070 */
[----:B------:R-:W-:Y:S02]  /*0900*/  ULOP3.LUT UR6, UR12, 0x1, URZ, 0xc0, !UPT ;  /* 0x000000010c067892 */ /* 0x000fe4000f8ec0ff */
[----:B------:R-:W-:Y:S02]  /*0910*/  UISETP.NE.AND.EX UP1, UPT, URZ, URZ, UPT, UP1 ;  /* 0x000000ffff00728c */ /* 0x000fe4000bf25310 */
[----:B------:R-:W-:-:S04]  /*0920*/  UISETP.NE.U32.AND UP0, UPT, UR6, 0x1, UPT ;  /* 0x000000010600788c */ /* 0x000fc8000bf05070 */
[----:B------:R-:W-:-:S03]  /*0930*/  UISETP.NE.U32.AND.EX UP0, UPT, URZ, URZ, UPT, UP0 ;  /* 0x000000ffff00728c */ /* 0x000fc6000bf05100 */
[----:B------:R-:W-:Y:S08]  /*0940*/  BRA.U !UP1, `(.L_x_9) ;  /* 0x0000000109607547 */ /* 0x000ff0000b800000 */
[----:B------:R-:W0:Y:S01]  /*0950*/  LDCU.64 UR6, c[0x0][0x398] ;  /* 0x00007300ff0677ac */ /* 0x000e220008000a00 */
[----:B------:R-:W-:Y:S01]  /*0960*/  IMAD.MOV.U32 R2, RZ, RZ, R6 ;  /* 0x000000ffff027224 */ /* 0x000fe200078e0006 */
[----:B------:R-:W-:Y:S01]  /*0970*/  IADD3 R13, P0, PT, R4, UR4, RZ ;  /* 0x00000004040d7c10 */ /* 0x000fe2000ff1e0ff */
[----:B------:R-:W-:Y:S01]  /*0980*/  IMAD.MOV.U32 R3, RZ, RZ, R7 ;  /* 0x000000ffff037224 */ /* 0x000fe200078e0007 */
[----:B------:R-:W1:Y:S01]  /*0990*/  LDCU.64 UR10, c[0x0][0x3a0] ;  /* 0x00007400ff0a77ac */ /* 0x000e620008000a00 */
[C---:B------:R-:W-:Y:S01]  /*09a0*/  IMAD R12, R8.reuse, UR5, RZ ;  /* 0x00000005080c7c24 */ /* 0x040fe2000f8e02ff */
[----:B------:R-:W-:Y:S01]  /*09b0*/  IADD3.X R14, PT, PT, R23, UR5, RZ, P0, !PT ;  /* 0x00000005170e7c10 */ /* 0x000fe200087fe4ff */
[----:B------:R-:W-:-:S04]  /*09c0*/  IMAD.WIDE.U32 R10, R8, UR4, R2 ;  /* 0x00000004080a7c25 */ /* 0x000fc8000f8e0002 */
[----:B------:R-:W-:-:S04]  /*09d0*/  IMAD R3, R9, UR4, R12 ;  /* 0x0000000409037c24 */ /* 0x000fc8000f8e020c */
[----:B------:R-:W-:Y:S01]  /*09e0*/  IMAD.IADD R11, R11, 0x1, R3 ;  /* 0x000000010b0b7824 */ /* 0x000fe200078e0203 */
[C---:B0-----:R-:W-:Y:S02]  /*09f0*/  LEA R2, P0, R13.reuse, UR6, 0x2 ;  /* 0x000000060d027c11 */ /* 0x041fe4000f8010ff */
[C---:B-1----:R-:W-:Y:S02]  /*0a00*/  LEA R12, P1, R10.reuse, UR10, 0x2 ;  /* 0x0000000a0a0c7c11 */ /* 0x042fe4000f8210ff */
[----:B------:R-:W-:Y:S02]  /*0a10*/  LEA.HI.X R3, R13, UR7, R14, 0x2, P0 ;  /* 0x000000070d037c11 */ /* 0x000fe400080f140e */
[----:B------:R-:W-:Y:S02]  /*0a20*/  LEA.HI.X R13, R10, UR11, R11, 0x2, P1 ;  /* 0x0000000b0a0d7c11 */ /* 0x000fe400088f140b */
[C---:B------:R-:W-:Y:S01]  /*0a30*/  LEA R10, P0, R8.reuse, R12, 0x2 ;  /* 0x0000000c080a7211 */ /* 0x040fe200078010ff */
[----:B------:R-:W2:Y:S03]  /*0a40*/  LDG.E R15, desc[UR8][R2.64] ;  /* 0x00000008020f7981 */ /* 0x000ea6000c1e1900 */
[----:B------:R-:W-:Y:S01]  /*0a50*/  LEA.HI.X R11, R8, R13, R9, 0x2, P0 ;  /* 0x0000000d080b7211 */ /* 0x000fe200000f1409 */
[----:B------:R-:W2:Y:S04]  /*0a60*/  LDG.E R12, desc[UR8][R12.64] ;  /* 0x000000080c0c7981 */ /* 0x000ea8000c1e1900 */
[----:B------:R-:W3:Y:S04]  /*0a70*/  LDG.E R14, desc[UR8][R2.64+0x4] ;  /* 0x00000408020e7981 */ /* 0x000ee8000c1e1900 */
[----:B------:R-:W3:Y:S01]  /*0a80*/  LDG.E R10, desc[UR8][R10.64] ;  /* 0x000000080a0a7981 */ /* 0x000ee2000c1e1900 */
[----:B------:R-:W-:-:S04]  /*0a90*/  UIADD3 UR4, UP1, UPT, UR4, 0x2, URZ ;  /* 0x0000000204047890 */ /* 0x000fc8000ff3e0ff */
[----:B------:R-:W-:Y:S01]  /*0aa0*/  UIADD3.X UR5, UPT, UPT, URZ, UR5, URZ, UP1, !UPT ;  /* 0x00000005ff057290 */ /* 0x000fe20008ffe4ff */
[----:B--2---:R-:W-:-:S04]  /*0ab0*/  FFMA R15, R15, R12, R0 ;  /* 0x0000000c0f0f7223 */ /* 0x004fc80000000000 */
[----:B---3--:R-:W-:-:S07]  /*0ac0*/  FFMA R0, R14, R10, R15 ;  /* 0x0000000a0e007223 */ /* 0x008fce000000000f */
.L_x_9:
[----:B------:R-:W-:Y:S05]  /*0ad0*/  BRA.U UP0, `(.L_x_5) ;  /* 0x0000000100447547 */ /* 0x000fea000b800000 */
[----:B------:R-:W0:Y:S01]  /*0ae0*/  LDCU.64 UR6, c[0x0][0x398] ;  /* 0x00007300ff0677ac */ /* 0x000e220008000a00 */
[----:B------:R-:W-:Y:S01]  /*0af0*/  IADD3 R3, P0, PT, R4, UR4, RZ ;  /* 0x0000000404037c10 */ /* 0x000fe2000ff1e0ff */
[C---:B------:R-:W-:Y:S01]  /*0b00*/  IMAD R2, R8.reuse, UR5, RZ ;  /* 0x0000000508027c24 */ /* 0x040fe2000f8e02ff */
[----:B------:R-:W-:Y:S01]  /*0b10*/  MOV R4, R6 ;  /* 0x0000000600047202 */ /* 0x000fe20000000f00 */
[----:B------:R-:W1:Y:S01]  /*0b20*/  LDCU.64 UR10, c[0x0][0x3a0] ;  /* 0x00007400ff0a77ac */ /* 0x000e620008000a00 */
[----:B------:R-:W-:Y:S01]  /*0b30*/  IMAD.MOV.U32 R5, RZ, RZ, R7 ;  /* 0x000000ffff057224 */ /* 0x000fe200078e0007 */
[----:B------:R-:W-:Y:S01]  /*0b40*/  IADD3.X R12, PT, PT, R23, UR5, RZ, P0, !PT ;  /* 0x00000005170c7c10 */ /* 0x000fe200087fe4ff */
[----:B------:R-:W-:Y:S02]  /*0b50*/  IMAD R11, R9, UR4, R2 ;  /* 0x00000004090b7c24 */ /* 0x000fe4000f8e0202 */
[----:B------:R-:W-:-:S04]  /*0b60*/  IMAD.WIDE.U32 R4, R8, UR4, R4 ;  /* 0x0000000408047c25 */ /* 0x000fc8000f8e0004 */
[----:B------:R-:W-:Y:S01]  /*0b70*/  IMAD.IADD R5, R5, 0x1, R11 ;  /* 0x0000000105057824 */ /* 0x000fe200078e020b */
[C---:B0-----:R-:W-:Y:S02]  /*0b80*/  LEA R2, P0, R3.reuse, UR6, 0x2 ;  /* 0x0000000603027c11 */ /* 0x041fe4000f8010ff */
[C---:B-1----:R-:W-:Y:S02]  /*0b90*/  LEA R10, P1, R4.reuse, UR10, 0x2 ;  /* 0x0000000a040a7c11 */ /* 0x042fe4000f8210ff */
[----:B------:R-:W-:Y:S02]  /*0ba0*/  LEA.HI.X R3, R3, UR7, R12, 0x2, P0 ;  /* 0x0000000703037c11 */ /* 0x000fe400080f140c */
[----:B------:R-:W-:-:S04]  /*0bb0*/  LEA.HI.X R11, R4, UR11, R5, 0x2, P1 ;  /* 0x0000000b040b7c11 */ /* 0x000fc800088f1405 */
[----:B------:R-:W2:Y:S04]  /*0bc0*/  LDG.E R3, desc[UR8][R2.64] ;  /* 0x0000000802037981 */ /* 0x000ea8000c1e1900 */
[----:B------:R-:W2:Y:S02]  /*0bd0*/  LDG.E R10, desc[UR8][R10.64] ;  /* 0x000000080a0a7981 */ /* 0x000ea4000c1e1900 */
[----:B--2---:R-:W-:-:S07]  /*0be0*/  FFMA R0, R3, R10, R0 ;  /* 0x0000000a03007223 */ /* 0x004fce0000000000 */
.L_x_5:
[----:B------:R-:W-:Y:S05]  /*0bf0*/  BSYNC.RECONVERGENT B0 ;  /* 0x0000000000007941 */ /* 0x000fea0003800200 */
.L_x_4:
[----:B------:R-:W0:Y:S01]  /*0c00*/  LDCU.64 UR4, c[0x0][0x3a8] ;  /* 0x00007500ff0477ac */ /* 0x000e220008000a00 */
[----:B------:R-:W-:Y:S01]  /*0c10*/  MOV R2, R6 ;  /* 0x0000000600027202 */ /* 0x000fe20000000f00 */
[----:B------:R-:W-:-:S04]  /*0c20*/  IMAD.MOV.U32 R3, RZ, RZ, R7 ;  /* 0x000000ffff037224 */ /* 0x000fc800078e0007 */
[----:B------:R-:W-:-:S04]  /*0c30*/  IMAD.WIDE.U32 R2, R19, R8, R2 ;  /* 0x0000000813027225 */ /* 0x000fc800078e0002 */
[----:B------:R-:W-:Y:S01]  /*0c40*/  IMAD R9, R19, R9, R3 ;  /* 0x0000000913097224 */ /* 0x000fe200078e0203 */
[----:B0-----:R-:W-:-:S04]  /*0c50*/  LEA R4, P0, R2, UR4, 0x2 ;  /* 0x0000000402047c11 */ /* 0x001fc8000f8010ff */
[----:B------:R-:W-:-:S05]  /*0c60*/  LEA.HI.X R5, R2, UR5, R9, 0x2, P0 ;  /* 0x0000000502057c11 */ /* 0x000fca00080f1409 */
[----:B------:R-:W-:Y:S01]  /*0c70*/  STG.E desc[UR8][R4.64], R0 ;  /* 0x0000000004007986 */ /* 0x000fe2000c101908 */
[----:B------:R-:W-:Y:S05]  /*0c80*/  EXIT ;  /* 0x000000000000794d */ /* 0x000fea0003800000 */
.L_x_10:
        /* <DEDUP_REMOVED lines=15> */
.L_x_12:


//--------------------- .nv.shared._Z9matmul_commmPKfS0_Pf --------------------------
	.section	.nv.shared._Z9matmul_commmPKfS0_Pf,"aw",@nobits
	.sectionflags	@""
	.align	4
.nv.shared._Z9matmul_commmPKfS0_Pf:
	.zero		3072


//--------------------- .nv.shared.reserved.0     --------------------------
	.section	.nv.shared.reserved.0,"aw",@nobits
	.weak		__nv_reservedSMEM_offset_0_alias
	.size		__nv_reservedSMEM_offset_0_alias, 0, 64
	.other		__nv_reservedSMEM_offset_0_alias,@"STO_CUDA_RESERVED_SHARED STV_DEFAULT"
__nv_reservedSMEM_offset_0_alias:
	.zero		0
	.zero		64


//--------------------- .nv.constant0._Z9matmul_commmPKfS0_Pf --------------------------
	.section	.nv.constant0._Z9matmul_commmPKfS0_Pf,"a",@progbits
	.sectionflags	@""
	.align	4
.nv.constant0._Z9matmul_commmPKfS0_Pf:
	.zero		944


//--------------------- .nv.constant0._Z6matmulmmmPfS_S_ --------------------------
	.section	.nv.constant0._Z6matmulmmmPfS_S_,"a",@progbits
	.sectionflags	@""
	.align	4
.nv.constant0._Z6matmulmmmPfS_S_:
	.zero		944


//--------------------- SYMBOLS --------------------------

	.type		.nv.reservedSmem.offset0,@object
	.size		.nv.reservedSmem.offset0,0x4
	.type		.nv.reservedSmem.cap,@object
	.size		.nv.reservedSmem.cap,0x4
